// auto-generated by cutlass_sweep.gemm — config: {"arch": "sm_90", "cluster_m": 1, "cluster_n": 1, "dtype": "int8", "dtype_b": "int8", "layout": "nt", "stages": 4, "tile_k": 64, "tile_m": 128, "tile_n": 256}
#include "cutlass/cutlass.h"
#include "cutlass/gemm/collective/collective_builder.hpp"
#include "cutlass/gemm/device/gemm_universal_adapter.h"
#include "cutlass/gemm/kernel/gemm_universal.hpp"
#include "cutlass/epilogue/collective/collective_builder.hpp"

using ElemA = int8_t;
using ElemB = int8_t;
using ElemCD = int8_t;
using Acc  = int32_t;
using TileShape    = cute::Shape<cute::_128, cute::_256, cute::_64>;
using ClusterShape = cute::Shape<cute::_1, cute::_1, cute::_1>;

using CollectiveEpilogue = typename cutlass::epilogue::collective::CollectiveBuilder<
    cutlass::arch::Sm90, cutlass::arch::OpClassTensorOp,
    TileShape, ClusterShape,
    cutlass::epilogue::collective::EpilogueTileAuto,
    Acc, Acc,
    ElemCD, cutlass::layout::RowMajor, 128 / cutlass::sizeof_bits<ElemCD>::value,
    ElemCD, cutlass::layout::RowMajor, 128 / cutlass::sizeof_bits<ElemCD>::value,
    cutlass::epilogue::collective::EpilogueScheduleAuto
  >::CollectiveOp;

using CollectiveMainloop = typename cutlass::gemm::collective::CollectiveBuilder<
    cutlass::arch::Sm90, cutlass::arch::OpClassTensorOp,
    ElemA, cutlass::layout::RowMajor, 128 / cutlass::sizeof_bits<ElemA>::value,
    ElemB, cutlass::layout::ColumnMajor, 128 / cutlass::sizeof_bits<ElemB>::value,
    Acc,
    TileShape, ClusterShape,
    cutlass::gemm::collective::StageCount<4>,
    cutlass::gemm::collective::KernelScheduleAuto
  >::CollectiveOp;

using GemmKernel = cutlass::gemm::kernel::GemmUniversal<
    cute::Shape<int,int,int,int>,
    CollectiveMainloop,
    CollectiveEpilogue
>;
using Gemm = cutlass::gemm::device::GemmUniversalAdapter<GemmKernel>;

// Force the device kernel symbol into the cubin without needing a host main.
auto* _anchor = &cutlass::device_kernel<GemmKernel>;


// ===== COMPILED SASS (sm_90a) =====

	.target	sm_90a

	.elftype	@"ET_EXEC"


//--------------------- .note.nv.tkinfo           --------------------------
	.section	.note.nv.tkinfo,"",@"SHT_NOTE"
	.sectionflags	@"SHF_NOTE_NV_TKINFO"
	.tkinfo
        /*0018*/ 	.word	0x00000002
        /*0030*/ 	.string	""
        /*0030*/ 	.string	"ptxas"
        /*0030*/ 	.string	"Cuda compilation tools, release 13.0, V13.0.88"
        /*0030*/ 	.string	"Build cuda_13.0.r13.0/compiler.36424714_0"
        /*0030*/ 	.string	"-arch sm_90a -m 64 "



//--------------------- .note.nv.cuinfo           --------------------------
	.section	.note.nv.cuinfo,"",@"SHT_NOTE"
	.sectionflags	@"SHF_NOTE_NV_CUINFO"
        /*0018*/ 	.short	0x0002
        /*001a*/ 	.short	0x005a
        /*001c*/ 	.short	0x0082
	.zero		2


//--------------------- .nv.info                  --------------------------
	.section	.nv.info,"",@"SHT_CUDA_INFO"
	.align	4


	//----- nvinfo : EIATTR_REGCOUNT
	.align		4
        /*0000*/ 	.byte	0x04, 0x2f
        /*0002*/ 	.short	(.L_15 - .L_14)
	.align		4
.L_14:
        /*0004*/ 	.word	index@(_ZN7cutlass13device_kernelINS_4gemm6kernel13GemmUniversalIN4cute5tupleIJiiiiEEENS1_10collective13CollectiveMmaINS1_34MainloopSm90TmaGmmaWarpSpecializedILi4ENS5_IJNS4_1CILi1EEESB_SB_EEENS1_35KernelTmaWarpSpecializedCooperativeEEENS5_IJNSA_ILi128EEENSA_ILi256EEENSA_ILi64EEEEEEaNS5_IJlSB_lEEEaSJ_NS4_8TiledMMAINS4_8MMA_AtomIJNS4_4SM904GMMA27MMA_64x256x32_S32S8S8_SS_TNEEEENS4_6LayoutINS5_IJNSA_ILi2EEESB_SB_EEENS5_IJSB_NSA_ILi0EEEST_EEEEENS5_IJNS4_10UnderscoreESW_SW_EEEEENS4_13SM90_TMA_LOADENS4_14ComposedLayoutINS4_7SwizzleILi2ELi4ELi3EEENS4_18smem_ptr_flag_bitsILi8EEENSQ_INS5_IJNSA_ILi8EEESH_EEENS5_IJSH_SB_EEEEEEEvNS4_8identityESZ_S19_vS1A_EENS_8epilogue10collective6detail29Sm90TmaWarpSpecializedAdapterINS1D_15DefaultEpilogueIaSJ_SJ_NS1C_6thread17LinearCombinationIaLi1EiiLNS1H_9ScaleType4KindE0ELNS_15FloatRoundStyleE2EaEENS1_15EpilogueDefaultEEEEEvvEEEEvNT_6ParamsE)
        /*0008*/ 	.word	0x000000a8


	//----- nvinfo : EIATTR_FRAME_SIZE
	.align		4
.L_15:
        /*000c*/ 	.byte	0x04, 0x11
        /*000e*/ 	.short	(.L_17 - .L_16)
	.align		4
.L_16:
        /*0010*/ 	.word	index@(_ZN7cutlass13device_kernelINS_4gemm6kernel13GemmUniversalIN4cute5tupleIJiiiiEEENS1_10collective13CollectiveMmaINS1_34MainloopSm90TmaGmmaWarpSpecializedILi4ENS5_IJNS4_1CILi1EEESB_SB_EEENS1_35KernelTmaWarpSpecializedCooperativeEEENS5_IJNSA_ILi128EEENSA_ILi256EEENSA_ILi64EEEEEEaNS5_IJlSB_lEEEaSJ_NS4_8TiledMMAINS4_8MMA_AtomIJNS4_4SM904GMMA27MMA_64x256x32_S32S8S8_SS_TNEEEENS4_6LayoutINS5_IJNSA_ILi2EEESB_SB_EEENS5_IJSB_NSA_ILi0EEEST_EEEEENS5_IJNS4_10UnderscoreESW_SW_EEEEENS4_13SM90_TMA_LOADENS4_14ComposedLayoutINS4_7SwizzleILi2ELi4ELi3EEENS4_18smem_ptr_flag_bitsILi8EEENSQ_INS5_IJNSA_ILi8EEESH_EEENS5_IJSH_SB_EEEEEEEvNS4_8identityESZ_S19_vS1A_EENS_8epilogue10collective6detail29Sm90TmaWarpSpecializedAdapterINS1D_15DefaultEpilogueIaSJ_SJ_NS1C_6thread17LinearCombinationIaLi1EiiLNS1H_9ScaleType4KindE0ELNS_15FloatRoundStyleE2EaEENS1_15EpilogueDefaultEEEEEvvEEEEvNT_6ParamsE)
        /*0014*/ 	.word	0x00000000


	//----- nvinfo : EIATTR_MIN_STACK_SIZE
	.align		4
.L_17:
        /*0018*/ 	.byte	0x04, 0x12
        /*001a*/ 	.short	(.L_19 - .L_18)
	.align		4
.L_18:
        /*001c*/ 	.word	index@(_ZN7cutlass13device_kernelINS_4gemm6kernel13GemmUniversalIN4cute5tupleIJiiiiEEENS1_10collective13CollectiveMmaINS1_34MainloopSm90TmaGmmaWarpSpecializedILi4ENS5_IJNS4_1CILi1EEESB_SB_EEENS1_35KernelTmaWarpSpecializedCooperativeEEENS5_IJNSA_ILi128EEENSA_ILi256EEENSA_ILi64EEEEEEaNS5_IJlSB_lEEEaSJ_NS4_8TiledMMAINS4_8MMA_AtomIJNS4_4SM904GMMA27MMA_64x256x32_S32S8S8_SS_TNEEEENS4_6LayoutINS5_IJNSA_ILi2EEESB_SB_EEENS5_IJSB_NSA_ILi0EEEST_EEEEENS5_IJNS4_10UnderscoreESW_SW_EEEEENS4_13SM90_TMA_LOADENS4_14ComposedLayoutINS4_7SwizzleILi2ELi4ELi3EEENS4_18smem_ptr_flag_bitsILi8EEENSQ_INS5_IJNSA_ILi8EEESH_EEENS5_IJSH_SB_EEEEEEEvNS4_8identityESZ_S19_vS1A_EENS_8epilogue10collective6detail29Sm90TmaWarpSpecializedAdapterINS1D_15DefaultEpilogueIaSJ_SJ_NS1C_6thread17LinearCombinationIaLi1EiiLNS1H_9ScaleType4KindE0ELNS_15FloatRoundStyleE2EaEENS1_15EpilogueDefaultEEEEEvvEEEEvNT_6ParamsE)
        /*0020*/ 	.word	0x00000000
.L_19:


//--------------------- .nv.compat                --------------------------
	.section	.nv.compat,"",@"SHT_CUDA_COMPAT_INFO"
	.align	4
        /*0000*/ 	.byte	0x02, 0x09, 0x01, 0x00, 0x02, 0x02, 0x04, 0x00, 0x02, 0x05, 0x05, 0x00, 0x03, 0x07, 0x01, 0x01
        /*0010*/ 	.byte	0x02, 0x03, 0x01, 0x00, 0x02, 0x06, 0x01, 0x00, 0x04, 0x0b, 0x08, 0x00, 0x00, 0x00, 0x00, 0x00
        /*0020*/ 	.byte	0x00, 0x00, 0x00, 0x00


//--------------------- .nv.info._ZN7cutlass13device_kernelINS_4gemm6kernel13GemmUniversalIN4cute5tupleIJiiiiEEENS1_10collective13CollectiveMmaINS1_34MainloopSm90TmaGmmaWarpSpecializedILi4ENS5_IJNS4_1CILi1EEESB_SB_EEENS1_35KernelTmaWarpSpecializedCooperativeEEENS5_IJNSA_ILi128EEENSA_ILi256EEENSA_ILi64EEEEEEaNS5_IJlSB_lEEEaSJ_NS4_8TiledMMAINS4_8MMA_AtomIJNS4_4SM904GMMA27MMA_64x256x32_S32S8S8_SS_TNEEEENS4_6LayoutINS5_IJNSA_ILi2EEESB_SB_EEENS5_IJSB_NSA_ILi0EEEST_EEEEENS5_IJNS4_10UnderscoreESW_SW_EEEEENS4_13SM90_TMA_LOADENS4_14ComposedLayoutINS4_7SwizzleILi2ELi4ELi3EEENS4_18smem_ptr_flag_bitsILi8EEENSQ_INS5_IJNSA_ILi8EEESH_EEENS5_IJSH_SB_EEEEEEEvNS4_8identityESZ_S19_vS1A_EENS_8epilogue10collective6detail29Sm90TmaWarpSpecializedAdapterINS1D_15DefaultEpilogueIaSJ_SJ_NS1C_6thread17LinearCombinationIaLi1EiiLNS1H_9ScaleType4KindE0ELNS_15FloatRoundStyleE2EaEENS1_15EpilogueDefaultEEEEEvvEEEEvNT_6ParamsE --------------------------
	.section	.nv.info._ZN7cutlass13device_kernelINS_4gemm6kernel13GemmUniversalIN4cute5tupleIJiiiiEEENS1_10collective13CollectiveMmaINS1_34MainloopSm90TmaGmmaWarpSpecializedILi4ENS5_IJNS4_1CILi1EEESB_SB_EEENS1_35KernelTmaWarpSpecializedCooperativeEEENS5_IJNSA_ILi128EEENSA_ILi256EEENSA_ILi64EEEEEEaNS5_IJlSB_lEEEaSJ_NS4_8TiledMMAINS4_8MMA_AtomIJNS4_4SM904GMMA27MMA_64x256x32_S32S8S8_SS_TNEEEENS4_6LayoutINS5_IJNSA_ILi2EEESB_SB_EEENS5_IJSB_NSA_ILi0EEEST_EEEEENS5_IJNS4_10UnderscoreESW_SW_EEEEENS4_13SM90_TMA_LOADENS4_14ComposedLayoutINS4_7SwizzleILi2ELi4ELi3EEENS4_18smem_ptr_flag_bitsILi8EEENSQ_INS5_IJNSA_ILi8EEESH_EEENS5_IJSH_SB_EEEEEEEvNS4_8identityESZ_S19_vS1A_EENS_8epilogue10collective6detail29Sm90TmaWarpSpecializedAdapterINS1D_15DefaultEpilogueIaSJ_SJ_NS1C_6thread17LinearCombinationIaLi1EiiLNS1H_9ScaleType4KindE0ELNS_15FloatRoundStyleE2EaEENS1_15EpilogueDefaultEEEEEvvEEEEvNT_6ParamsE,"",@"SHT_CUDA_INFO"
	.sectionflags	@""
	.align	4


	//----- nvinfo : EIATTR_CUDA_API_VERSION
	.align		4
        /*0000*/ 	.byte	0x04, 0x37
        /*0002*/ 	.short	(.L_21 - .L_20)
.L_20:
        /*0004*/ 	.word	0x00000082


	//----- nvinfo : EIATTR_KPARAM_INFO
	.align		4
.L_21:
        /*0008*/ 	.byte	0x04, 0x17
        /*000a*/ 	.short	(.L_23 - .L_22)
.L_22:
        /*000c*/ 	.word	0x00000000
        /*0010*/ 	.short	0x0000
        /*0012*/ 	.short	0x0070
        /*0014*/ 	.byte	0x00, 0xf0, 0x01, 0x10


	//----- nvinfo : EIATTR_SPARSE_MMA_MASK
	.align		4
.L_23:
        /*0018*/ 	.byte	0x03, 0x50
        /*001a*/ 	.short	0x0000


	//----- nvinfo : EIATTR_MAXREG_COUNT
	.align		4
        /*001c*/ 	.byte	0x03, 0x1b
        /*001e*/ 	.short	0x00a8


	//----- nvinfo : EIATTR_NUM_BARRIERS
	.align		4
        /*0020*/ 	.byte	0x02, 0x4c
        /*0022*/ 	.byte	0x01
	.zero		1


	//----- nvinfo : EIATTR_EXTERNS
	.align		4
        /*0024*/ 	.byte	0x04, 0x0f
        /*0026*/ 	.short	(.L_25 - .L_24)


	//   ....[0]....
	.align		4
.L_24:
        /*0028*/ 	.word	index@(__assertfail)


	//----- nvinfo : EIATTR_MERCURY_ISA_VERSION
	.align		4
.L_25:
        /*002c*/ 	.byte	0x03, 0x5f
        /*002e*/ 	.short	0x0101


	//----- nvinfo : EIATTR_INT_WARP_WIDE_INSTR_OFFSETS
	.align		4
        /*0030*/ 	.byte	0x04, 0x31
        /*0032*/ 	.short	(.L_27 - .L_26)


	//   ....[0]....
.L_26:
        /*0034*/ 	.word	0x000003b0


	//   ....[1]....
        /*0038*/ 	.word	0x000003e0


	//   ....[2]....
        /*003c*/ 	.word	0x000004c0


	//----- nvinfo : EIATTR_COOP_GROUP_MASK_REGIDS
	.align		4
.L_27:
        /*0040*/ 	.byte	0x04, 0x29
        /*0042*/ 	.short	(.L_29 - .L_28)


	//   ....[0]....
.L_28:
        /*0044*/ 	.word	0xffffffff


	//   ....[1]....
        /*0048*/ 	.word	0xffffffff


	//   ....[2]....
        /*004c*/ 	.word	0xffffffff


	//   ....[3]....
        /*0050*/ 	.word	0xffffffff


	//   ....[4]....
        /*0054*/ 	.word	0xffffffff


	//----- nvinfo : EIATTR_COOP_GROUP_INSTR_OFFSETS
	.align		4
.L_29:
        /*0058*/ 	.byte	0x04, 0x28
        /*005a*/ 	.short	(.L_31 - .L_30)


	//   ....[0]....
.L_30:
        /*005c*/ 	.word	0x00000060


	//   ....[1]....
        /*0060*/ 	.word	0x00000070


	//   ....[2]....
        /*0064*/ 	.word	0x00000130


	//   ....[3]....
        /*0068*/ 	.word	0x000002c0


	//   ....[4]....
        /*006c*/ 	.word	0x00000f70


	//----- nvinfo : EIATTR_REG_RECONFIG
	.align		4
.L_31:
        /*0070*/ 	.byte	0x01, 0x54
	.zero		2


	//----- nvinfo : EIATTR_SYSCALL_OFFSETS
	.align		4
        /*0074*/ 	.byte	0x04, 0x46
        /*0076*/ 	.short	(.L_33 - .L_32)


	//   ....[0]....
.L_32:
        /*0078*/ 	.word	0x00001130


	//----- nvinfo : EIATTR_MBARRIER_INSTR_OFFSETS
	.align		4
.L_33:
        /*007c*/ 	.byte	0x04, 0x39
        /*007e*/ 	.short	(.L_35 - .L_34)


	//   ....[0]....
.L_34:
        /*0080*/ 	.word	0x00000230
        /*0084*/ 	.word	0x000000ff
        /*0088*/ 	.word	0x00000000
        /*008c*/ 	.short	0x0100
        /*008e*/ 	.byte	0x08
	.zero		1


	//   ....[1]....
        /*0090*/ 	.word	0x00000240
        /*0094*/ 	.word	0x000000ff
        /*0098*/ 	.word	0x00000020
        /*009c*/ 	.short	0x0100
        /*009e*/ 	.byte	0x08
	.zero		1


	//   ....[2]....
        /*00a0*/ 	.word	0x00000250
        /*00a4*/ 	.word	0x000000ff
        /*00a8*/ 	.word	0x00000008
        /*00ac*/ 	.short	0x0100
        /*00ae*/ 	.byte	0x08
	.zero		1


	//   ....[3]....
        /*00b0*/ 	.word	0x00000260
        /*00b4*/ 	.word	0x000000ff
        /*00b8*/ 	.word	0x00000028
        /*00bc*/ 	.short	0x0100
        /*00be*/ 	.byte	0x08
	.zero		1


	//   ....[4]....
        /*00c0*/ 	.word	0x00000270
        /*00c4*/ 	.word	0x000000ff
        /*00c8*/ 	.word	0x00000010
        /*00cc*/ 	.short	0x0100
        /*00ce*/ 	.byte	0x08
	.zero		1


	//   ....[5]....
        /*00d0*/ 	.word	0x00000280
        /*00d4*/ 	.word	0x000000ff
        /*00d8*/ 	.word	0x00000030
        /*00dc*/ 	.short	0x0100
        /*00de*/ 	.byte	0x08
	.zero		1


	//   ....[6]....
        /*00e0*/ 	.word	0x00000290
        /*00e4*/ 	.word	0x000000ff
        /*00e8*/ 	.word	0x00000018
        /*00ec*/ 	.short	0x0100
        /*00ee*/ 	.byte	0x08
	.zero		1


	//   ....[7]....
        /*00f0*/ 	.word	0x000002a0
        /*00f4*/ 	.word	0x000000ff
        /*00f8*/ 	.word	0x00000038
        /*00fc*/ 	.short	0x0100
        /*00fe*/ 	.byte	0x08
	.zero		1


	//   ....[8]....
        /*0100*/ 	.word	0x00000530
        /*0104*/ 	.word	0x000000ff
        /*0108*/ 	.word	0x00000050
        /*010c*/ 	.short	0x0100
        /*010e*/ 	.byte	0x06
	.zero		1


	//   ....[9]....
        /*0110*/ 	.word	0x00000590
        /*0114*/ 	.word	0x000000ff
        /*0118*/ 	.word	0x00000058
        /*011c*/ 	.short	0x0100
        /*011e*/ 	.byte	0x06
	.zero		1


	//   ....[10]....
        /*0120*/ 	.word	0x00001200
        /*0124*/ 	.word	0x00000003
        /*0128*/ 	.word	0x00000000
        /*012c*/ 	.short	0x010a
        /*012e*/ 	.byte	0x3f
	.zero		1


	//   ....[11]....
        /*0130*/ 	.word	0x00001240
        /*0134*/ 	.word	0x00000003
        /*0138*/ 	.word	0x00000000
        /*013c*/ 	.short	0x010a
        /*013e*/ 	.byte	0x3f
	.zero		1


	//   ....[12]....
        /*0140*/ 	.word	0x00001510
        /*0144*/ 	.word	0x00000005
        /*0148*/ 	.word	0x00000000
        /*014c*/ 	.short	0x010a
        /*014e*/ 	.byte	0x3f
	.zero		1


	//   ....[13]....
        /*0150*/ 	.word	0x00001550
        /*0154*/ 	.word	0x00000005
        /*0158*/ 	.word	0x00000000
        /*015c*/ 	.short	0x010a
        /*015e*/ 	.byte	0x3f
	.zero		1


	//   ....[14]....
        /*0160*/ 	.word	0x000016b0
        /*0164*/ 	.word	0x00000004
        /*0168*/ 	.word	0x00000000
        /*016c*/ 	.short	0x0101
        /*016e*/ 	.byte	0x3f
	.zero		1


	//   ....[15]....
        /*0170*/ 	.word	0x00001870
        /*0174*/ 	.word	0x00000000
        /*0178*/ 	.word	0x00000000
        /*017c*/ 	.short	0x0101
        /*017e*/ 	.byte	0x3f
	.zero		1


	//   ....[16]....
        /*0180*/ 	.word	0x00008e10
        /*0184*/ 	.word	0x0000000c
        /*0188*/ 	.word	0x00000020
        /*018c*/ 	.short	0x010a
        /*018e*/ 	.byte	0x3f
	.zero		1


	//   ....[17]....
        /*0190*/ 	.word	0x000091d0
        /*0194*/ 	.word	0x00000005
        /*0198*/ 	.word	0x00000058
        /*019c*/ 	.short	0x0101
        /*019e*/ 	.byte	0x3f
	.zero		1


	//   ....[18]....
        /*01a0*/ 	.word	0x000098d0
        /*01a4*/ 	.word	0x00000007
        /*01a8*/ 	.word	0x00000000
        /*01ac*/ 	.short	0x010a
        /*01ae*/ 	.byte	0x3f
	.zero		1


	//   ....[19]....
        /*01b0*/ 	.word	0x00009950
        /*01b4*/ 	.word	0x00000006
        /*01b8*/ 	.word	0x00000000
        /*01bc*/ 	.short	0x010a
        /*01be*/ 	.byte	0x3f
	.zero		1


	//   ....[20]....
        /*01c0*/ 	.word	0x000099e0
        /*01c4*/ 	.word	0x00000007
        /*01c8*/ 	.word	0x00000000
        /*01cc*/ 	.short	0x010a
        /*01ce*/ 	.byte	0x3f
	.zero		1


	//   ....[21]....
        /*01d0*/ 	.word	0x00009a70
        /*01d4*/ 	.word	0x00000005
        /*01d8*/ 	.word	0x00000000
        /*01dc*/ 	.short	0x010a
        /*01de*/ 	.byte	0x3f
	.zero		1


	//   ....[22]....
        /*01e0*/ 	.word	0x00009ad0
        /*01e4*/ 	.word	0x00000003
        /*01e8*/ 	.word	0x00000000
        /*01ec*/ 	.short	0x010a
        /*01ee*/ 	.byte	0x3f
	.zero		1


	//   ....[23]....
        /*01f0*/ 	.word	0x00009b20
        /*01f4*/ 	.word	0x00000005
        /*01f8*/ 	.word	0x00000000
        /*01fc*/ 	.short	0x010a
        /*01fe*/ 	.byte	0x3f
	.zero		1


	//   ....[24]....
        /*0200*/ 	.word	0x00009bf0
        /*0204*/ 	.word	0x0000000c
        /*0208*/ 	.word	0x00000020
        /*020c*/ 	.short	0x010a
        /*020e*/ 	.byte	0x3f
	.zero		1


	//   ....[25]....
        /*0210*/ 	.word	0x00009cc0
        /*0214*/ 	.word	0x00000007
        /*0218*/ 	.word	0x00000000
        /*021c*/ 	.short	0x010a
        /*021e*/ 	.byte	0x3f
	.zero		1


	//   ....[26]....
        /*0220*/ 	.word	0x00009d10
        /*0224*/ 	.word	0x00000006
        /*0228*/ 	.word	0x00000000
        /*022c*/ 	.short	0x010a
        /*022e*/ 	.byte	0x3f
	.zero		1


	//   ....[27]....
        /*0230*/ 	.word	0x00009d60
        /*0234*/ 	.word	0x00000007
        /*0238*/ 	.word	0x00000000
        /*023c*/ 	.short	0x010a
        /*023e*/ 	.byte	0x3f
	.zero		1


	//----- nvinfo : EIATTR_NUM_MBARRIERS
	.align		4
.L_35:
        /*0240*/ 	.byte	0x03, 0x38
        /*0242*/ 	.short	0x000a


	//----- nvinfo : EIATTR_EXIT_INSTR_OFFSETS
	.align		4
        /*0244*/ 	.byte	0x04, 0x1c
        /*0246*/ 	.short	(.L_37 - .L_36)


	//   ....[0]....
.L_36:
        /*0248*/ 	.word	0x000005e0


	//   ....[1]....
        /*024c*/ 	.word	0x00000eb0


	//   ....[2]....
        /*0250*/ 	.word	0x00008480


	//   ....[3]....
        /*0254*/ 	.word	0x00008ab0


	//   ....[4]....
        /*0258*/ 	.word	0x00009ac0


	//----- nvinfo : EIATTR_MAX_THREADS
	.align		4
.L_37:
        /*025c*/ 	.byte	0x04, 0x05
        /*025e*/ 	.short	(.L_39 - .L_38)
.L_38:
        /*0260*/ 	.word	0x00000180
        /*0264*/ 	.word	0x00000001
        /*0268*/ 	.word	0x00000001


	//----- nvinfo : EIATTR_CRS_STACK_SIZE
	.align		4
.L_39:
        /*026c*/ 	.byte	0x04, 0x1e
        /*026e*/ 	.short	(.L_41 - .L_40)
.L_40:
        /*0270*/ 	.word	0x00000000


	//----- nvinfo : EIATTR_CBANK_PARAM_SIZE
	.align		4
.L_41:
        /*0274*/ 	.byte	0x03, 0x19
        /*0276*/ 	.short	0x0470


	//----- nvinfo : EIATTR_PARAM_CBANK
	.align		4
        /*0278*/ 	.byte	0x04, 0x0a
        /*027a*/ 	.short	(.L_43 - .L_42)
	.align		4
.L_42:
        /*027c*/ 	.word	index@(.nv.constant0._ZN7cutlass13device_kernelINS_4gemm6kernel13GemmUniversalIN4cute5tupleIJiiiiEEENS1_10collective13CollectiveMmaINS1_34MainloopSm90TmaGmmaWarpSpecializedILi4ENS5_IJNS4_1CILi1EEESB_SB_EEENS1_35KernelTmaWarpSpecializedCooperativeEEENS5_IJNSA_ILi128EEENSA_ILi256EEENSA_ILi64EEEEEEaNS5_IJlSB_lEEEaSJ_NS4_8TiledMMAINS4_8MMA_AtomIJNS4_4SM904GMMA27MMA_64x256x32_S32S8S8_SS_TNEEEENS4_6LayoutINS5_IJNSA_ILi2EEESB_SB_EEENS5_IJSB_NSA_ILi0EEEST_EEEEENS5_IJNS4_10UnderscoreESW_SW_EEEEENS4_13SM90_TMA_LOADENS4_14ComposedLayoutINS4_7SwizzleILi2ELi4ELi3EEENS4_18smem_ptr_flag_bitsILi8EEENSQ_INS5_IJNSA_ILi8EEESH_EEENS5_IJSH_SB_EEEEEEEvNS4_8identityESZ_S19_vS1A_EENS_8epilogue10collective6detail29Sm90TmaWarpSpecializedAdapterINS1D_15DefaultEpilogueIaSJ_SJ_NS1C_6thread17LinearCombinationIaLi1EiiLNS1H_9ScaleType4KindE0ELNS_15FloatRoundStyleE2EaEENS1_15EpilogueDefaultEEEEEvvEEEEvNT_6ParamsE)
        /*0280*/ 	.short	0x0210
        /*0282*/ 	.short	0x0470


	//----- nvinfo : EIATTR_SW_WAR
	.align		4
.L_43:
        /*0284*/ 	.byte	0x04, 0x36
        /*0286*/ 	.short	(.L_45 - .L_44)
.L_44:
        /*0288*/ 	.word	0x00000008
.L_45:


//--------------------- .nv.callgraph             --------------------------
	.section	.nv.callgraph,"",@"SHT_CUDA_CALLGRAPH"
	.align	4
	.sectionentsize	8
	.align		4
        /*0000*/ 	.word	0x00000000
	.align		4
        /*0004*/ 	.word	0xffffffff
	.align		4
        /*0008*/ 	.word	index@(_ZN7cutlass13device_kernelINS_4gemm6kernel13GemmUniversalIN4cute5tupleIJiiiiEEENS1_10collective13CollectiveMmaINS1_34MainloopSm90TmaGmmaWarpSpecializedILi4ENS5_IJNS4_1CILi1EEESB_SB_EEENS1_35KernelTmaWarpSpecializedCooperativeEEENS5_IJNSA_ILi128EEENSA_ILi256EEENSA_ILi64EEEEEEaNS5_IJlSB_lEEEaSJ_NS4_8TiledMMAINS4_8MMA_AtomIJNS4_4SM904GMMA27MMA_64x256x32_S32S8S8_SS_TNEEEENS4_6LayoutINS5_IJNSA_ILi2EEESB_SB_EEENS5_IJSB_NSA_ILi0EEEST_EEEEENS5_IJNS4_10UnderscoreESW_SW_EEEEENS4_13SM90_TMA_LOADENS4_14ComposedLayoutINS4_7SwizzleILi2ELi4ELi3EEENS4_18smem_ptr_flag_bitsILi8EEENSQ_INS5_IJNSA_ILi8EEESH_EEENS5_IJSH_SB_EEEEEEEvNS4_8identityESZ_S19_vS1A_EENS_8epilogue10collective6detail29Sm90TmaWarpSpecializedAdapterINS1D_15DefaultEpilogueIaSJ_SJ_NS1C_6thread17LinearCombinationIaLi1EiiLNS1H_9ScaleType4KindE0ELNS_15FloatRoundStyleE2EaEENS1_15EpilogueDefaultEEEEEvvEEEEvNT_6ParamsE)
	.align		4
        /*000c*/ 	.word	index@(__assertfail)
	.align		4
        /*0010*/ 	.word	0x00000000
	.align		4
        /*0014*/ 	.word	0xfffffffe
	.align		4
        /*0018*/ 	.word	0x00000000
	.align		4
        /*001c*/ 	.word	0xfffffffd
	.align		4
        /*0020*/ 	.word	0x00000000
	.align		4
        /*0024*/ 	.word	0xfffffffc


//--------------------- .nv.constant4             --------------------------
	.section	.nv.constant4,"a",@progbits
	.align	8
	.align		8
.nv.constant4:
        /*0000*/ 	.dword	__assertfail
	.align		8
        /*0008*/ 	.dword	__unnamed_1
	.align		8
        /*0010*/ 	.dword	_ZN40_INTERNAL_ca3c4837_4_k_cu_6a2c4b4f_217774cuda3std3__45__cpo5beginE
	.align		8
        /*0018*/ 	.dword	_ZN40_INTERNAL_ca3c4837_4_k_cu_6a2c4b4f_217774cuda3std3__45__cpo3endE
	.align		8
        /*0020*/ 	.dword	_ZN40_INTERNAL_ca3c4837_4_k_cu_6a2c4b4f_217774cuda3std3__45__cpo6cbeginE
	.align		8
        /*0028*/ 	.dword	_ZN40_INTERNAL_ca3c4837_4_k_cu_6a2c4b4f_217774cuda3std3__45__cpo4cendE
	.align		8
        /*0030*/ 	.dword	_ZN40_INTERNAL_ca3c4837_4_k_cu_6a2c4b4f_217774cuda3std3__442_GLOBAL__N__ca3c4837_4_k_cu_6a2c4b4f_217776ignoreE
	.align		8
        /*0038*/ 	.dword	_ZN40_INTERNAL_ca3c4837_4_k_cu_6a2c4b4f_217774cuda3std3__419piecewise_constructE
	.align		8
        /*0040*/ 	.dword	_ZN40_INTERNAL_ca3c4837_4_k_cu_6a2c4b4f_217774cuda3std3__48in_placeE
	.align		8
        /*0048*/ 	.dword	_ZN40_INTERNAL_ca3c4837_4_k_cu_6a2c4b4f_217774cuda3std6ranges3__45__cpo4swapE
	.align		8
        /*0050*/ 	.dword	_ZN40_INTERNAL_ca3c4837_4_k_cu_6a2c4b4f_217774cuda3std6ranges3__45__cpo9iter_moveE
	.align		8
        /*0058*/ 	.dword	_ZN40_INTERNAL_ca3c4837_4_k_cu_6a2c4b4f_217774cute7productE
	.align		8
        /*0060*/ 	.dword	_ZN40_INTERNAL_ca3c4837_4_k_cu_6a2c4b4f_217774cute1_E
	.align		8
        /*0068*/ 	.dword	$str$22
	.align		8
        /*0070*/ 	.dword	$str$23


//--------------------- .text._ZN7cutlass13device_kernelINS_4gemm6kernel13GemmUniversalIN4cute5tupleIJiiiiEEENS1_10collective13CollectiveMmaINS1_34MainloopSm90TmaGmmaWarpSpecializedILi4ENS5_IJNS4_1CILi1EEESB_SB_EEENS1_35KernelTmaWarpSpecializedCooperativeEEENS5_IJNSA_ILi128EEENSA_ILi256EEENSA_ILi64EEEEEEaNS5_IJlSB_lEEEaSJ_NS4_8TiledMMAINS4_8MMA_AtomIJNS4_4SM904GMMA27MMA_64x256x32_S32S8S8_SS_TNEEEENS4_6LayoutINS5_IJNSA_ILi2EEESB_SB_EEENS5_IJSB_NSA_ILi0EEEST_EEEEENS5_IJNS4_10UnderscoreESW_SW_EEEEENS4_13SM90_TMA_LOADENS4_14ComposedLayoutINS4_7SwizzleILi2ELi4ELi3EEENS4_18smem_ptr_flag_bitsILi8EEENSQ_INS5_IJNSA_ILi8EEESH_EEENS5_IJSH_SB_EEEEEEEvNS4_8identityESZ_S19_vS1A_EENS_8epilogue10collective6detail29Sm90TmaWarpSpecializedAdapterINS1D_15DefaultEpilogueIaSJ_SJ_NS1C_6thread17LinearCombinationIaLi1EiiLNS1H_9ScaleType4KindE0ELNS_15FloatRoundStyleE2EaEENS1_15EpilogueDefaultEEEEEvvEEEEvNT_6ParamsE --------------------------
	.section	.text._ZN7cutlass13device_kernelINS_4gemm6kernel13GemmUniversalIN4cute5tupleIJiiiiEEENS1_10collective13CollectiveMmaINS1_34MainloopSm90TmaGmmaWarpSpecializedILi4ENS5_IJNS4_1CILi1EEESB_SB_EEENS1_35KernelTmaWarpSpecializedCooperativeEEENS5_IJNSA_ILi128EEENSA_ILi256EEENSA_ILi64EEEEEEaNS5_IJlSB_lEEEaSJ_NS4_8TiledMMAINS4_8MMA_AtomIJNS4_4SM904GMMA27MMA_64x256x32_S32S8S8_SS_TNEEEENS4_6LayoutINS5_IJNSA_ILi2EEESB_SB_EEENS5_IJSB_NSA_ILi0EEEST_EEEEENS5_IJNS4_10UnderscoreESW_SW_EEEEENS4_13SM90_TMA_LOADENS4_14ComposedLayoutINS4_7SwizzleILi2ELi4ELi3EEENS4_18smem_ptr_flag_bitsILi8EEENSQ_INS5_IJNSA_ILi8EEESH_EEENS5_IJSH_SB_EEEEEEEvNS4_8identityESZ_S19_vS1A_EENS_8epilogue10collective6detail29Sm90TmaWarpSpecializedAdapterINS1D_15DefaultEpilogueIaSJ_SJ_NS1C_6thread17LinearCombinationIaLi1EiiLNS1H_9ScaleType4KindE0ELNS_15FloatRoundStyleE2EaEENS1_15EpilogueDefaultEEEEEvvEEEEvNT_6ParamsE,"ax",@progbits
	.align	128
.text._ZN7cutlass13device_kernelINS_4gemm6kernel13GemmUniversalIN4cute5tupleIJiiiiEEENS1_10collective13CollectiveMmaINS1_34MainloopSm90TmaGmmaWarpSpecializedILi4ENS5_IJNS4_1CILi1EEESB_SB_EEENS1_35KernelTmaWarpSpecializedCooperativeEEENS5_IJNSA_ILi128EEENSA_ILi256EEENSA_ILi64EEEEEEaNS5_IJlSB_lEEEaSJ_NS4_8TiledMMAINS4_8MMA_AtomIJNS4_4SM904GMMA27MMA_64x256x32_S32S8S8_SS_TNEEEENS4_6LayoutINS5_IJNSA_ILi2EEESB_SB_EEENS5_IJSB_NSA_ILi0EEEST_EEEEENS5_IJNS4_10UnderscoreESW_SW_EEEEENS4_13SM90_TMA_LOADENS4_14ComposedLayoutINS4_7SwizzleILi2ELi4ELi3EEENS4_18smem_ptr_flag_bitsILi8EEENSQ_INS5_IJNSA_ILi8EEESH_EEENS5_IJSH_SB_EEEEEEEvNS4_8identityESZ_S19_vS1A_EENS_8epilogue10collective6detail29Sm90TmaWarpSpecializedAdapterINS1D_15DefaultEpilogueIaSJ_SJ_NS1C_6thread17LinearCombinationIaLi1EiiLNS1H_9ScaleType4KindE0ELNS_15FloatRoundStyleE2EaEENS1_15EpilogueDefaultEEEEEvvEEEEvNT_6ParamsE:
        .type           _ZN7cutlass13device_kernelINS_4gemm6kernel13GemmUniversalIN4cute5tupleIJiiiiEEENS1_10collective13CollectiveMmaINS1_34MainloopSm90TmaGmmaWarpSpecializedILi4ENS5_IJNS4_1CILi1EEESB_SB_EEENS1_35KernelTmaWarpSpecializedCooperativeEEENS5_IJNSA_ILi128EEENSA_ILi256EEENSA_ILi64EEEEEEaNS5_IJlSB_lEEEaSJ_NS4_8TiledMMAINS4_8MMA_AtomIJNS4_4SM904GMMA27MMA_64x256x32_S32S8S8_SS_TNEEEENS4_6LayoutINS5_IJNSA_ILi2EEESB_SB_EEENS5_IJSB_NSA_ILi0EEEST_EEEEENS5_IJNS4_10UnderscoreESW_SW_EEEEENS4_13SM90_TMA_LOADENS4_14ComposedLayoutINS4_7SwizzleILi2ELi4ELi3EEENS4_18smem_ptr_flag_bitsILi8EEENSQ_INS5_IJNSA_ILi8EEESH_EEENS5_IJSH_SB_EEEEEEEvNS4_8identityESZ_S19_vS1A_EENS_8epilogue10collective6detail29Sm90TmaWarpSpecializedAdapterINS1D_15DefaultEpilogueIaSJ_SJ_NS1C_6thread17LinearCombinationIaLi1EiiLNS1H_9ScaleType4KindE0ELNS_15FloatRoundStyleE2EaEENS1_15EpilogueDefaultEEEEEvvEEEEvNT_6ParamsE,@function
        .size           _ZN7cutlass13device_kernelINS_4gemm6kernel13GemmUniversalIN4cute5tupleIJiiiiEEENS1_10collective13CollectiveMmaINS1_34MainloopSm90TmaGmmaWarpSpecializedILi4ENS5_IJNS4_1CILi1EEESB_SB_EEENS1_35KernelTmaWarpSpecializedCooperativeEEENS5_IJNSA_ILi128EEENSA_ILi256EEENSA_ILi64EEEEEEaNS5_IJlSB_lEEEaSJ_NS4_8TiledMMAINS4_8MMA_AtomIJNS4_4SM904GMMA27MMA_64x256x32_S32S8S8_SS_TNEEEENS4_6LayoutINS5_IJNSA_ILi2EEESB_SB_EEENS5_IJSB_NSA_ILi0EEEST_EEEEENS5_IJNS4_10UnderscoreESW_SW_EEEEENS4_13SM90_TMA_LOADENS4_14ComposedLayoutINS4_7SwizzleILi2ELi4ELi3EEENS4_18smem_ptr_flag_bitsILi8EEENSQ_INS5_IJNSA_ILi8EEESH_EEENS5_IJSH_SB_EEEEEEEvNS4_8identityESZ_S19_vS1A_EENS_8epilogue10collective6detail29Sm90TmaWarpSpecializedAdapterINS1D_15DefaultEpilogueIaSJ_SJ_NS1C_6thread17LinearCombinationIaLi1EiiLNS1H_9ScaleType4KindE0ELNS_15FloatRoundStyleE2EaEENS1_15EpilogueDefaultEEEEEvvEEEEvNT_6ParamsE,(.L_x_326 - _ZN7cutlass13device_kernelINS_4gemm6kernel13GemmUniversalIN4cute5tupleIJiiiiEEENS1_10collective13CollectiveMmaINS1_34MainloopSm90TmaGmmaWarpSpecializedILi4ENS5_IJNS4_1CILi1EEESB_SB_EEENS1_35KernelTmaWarpSpecializedCooperativeEEENS5_IJNSA_ILi128EEENSA_ILi256EEENSA_ILi64EEEEEEaNS5_IJlSB_lEEEaSJ_NS4_8TiledMMAINS4_8MMA_AtomIJNS4_4SM904GMMA27MMA_64x256x32_S32S8S8_SS_TNEEEENS4_6LayoutINS5_IJNSA_ILi2EEESB_SB_EEENS5_IJSB_NSA_ILi0EEEST_EEEEENS5_IJNS4_10UnderscoreESW_SW_EEEEENS4_13SM90_TMA_LOADENS4_14ComposedLayoutINS4_7SwizzleILi2ELi4ELi3EEENS4_18smem_ptr_flag_bitsILi8EEENSQ_INS5_IJNSA_ILi8EEESH_EEENS5_IJSH_SB_EEEEEEEvNS4_8identityESZ_S19_vS1A_EENS_8epilogue10collective6detail29Sm90TmaWarpSpecializedAdapterINS1D_15DefaultEpilogueIaSJ_SJ_NS1C_6thread17LinearCombinationIaLi1EiiLNS1H_9ScaleType4KindE0ELNS_15FloatRoundStyleE2EaEENS1_15EpilogueDefaultEEEEEvvEEEEvNT_6ParamsE)
        .other          _ZN7cutlass13device_kernelINS_4gemm6kernel13GemmUniversalIN4cute5tupleIJiiiiEEENS1_10collective13CollectiveMmaINS1_34MainloopSm90TmaGmmaWarpSpecializedILi4ENS5_IJNS4_1CILi1EEESB_SB_EEENS1_35KernelTmaWarpSpecializedCooperativeEEENS5_IJNSA_ILi128EEENSA_ILi256EEENSA_ILi64EEEEEEaNS5_IJlSB_lEEEaSJ_NS4_8TiledMMAINS4_8MMA_AtomIJNS4_4SM904GMMA27MMA_64x256x32_S32S8S8_SS_TNEEEENS4_6LayoutINS5_IJNSA_ILi2EEESB_SB_EEENS5_IJSB_NSA_ILi0EEEST_EEEEENS5_IJNS4_10UnderscoreESW_SW_EEEEENS4_13SM90_TMA_LOADENS4_14ComposedLayoutINS4_7SwizzleILi2ELi4ELi3EEENS4_18smem_ptr_flag_bitsILi8EEENSQ_INS5_IJNSA_ILi8EEESH_EEENS5_IJSH_SB_EEEEEEEvNS4_8identityESZ_S19_vS1A_EENS_8epilogue10collective6detail29Sm90TmaWarpSpecializedAdapterINS1D_15DefaultEpilogueIaSJ_SJ_NS1C_6thread17LinearCombinationIaLi1EiiLNS1H_9ScaleType4KindE0ELNS_15FloatRoundStyleE2EaEENS1_15EpilogueDefaultEEEEEvvEEEEvNT_6ParamsE,@"STO_CUDA_ENTRY STV_DEFAULT"
_ZN7cutlass13device_kernelINS_4gemm6kernel13GemmUniversalIN4cute5tupleIJiiiiEEENS1_10collective13CollectiveMmaINS1_34MainloopSm90TmaGmmaWarpSpecializedILi4ENS5_IJNS4_1CILi1EEESB_SB_EEENS1_35KernelTmaWarpSpecializedCooperativeEEENS5_IJNSA_ILi128EEENSA_ILi256EEENSA_ILi64EEEEEEaNS5_IJlSB_lEEEaSJ_NS4_8TiledMMAINS4_8MMA_AtomIJNS4_4SM904GMMA27MMA_64x256x32_S32S8S8_SS_TNEEEENS4_6LayoutINS5_IJNSA_ILi2EEESB_SB_EEENS5_IJSB_NSA_ILi0EEEST_EEEEENS5_IJNS4_10UnderscoreESW_SW_EEEEENS4_13SM90_TMA_LOADENS4_14ComposedLayoutINS4_7SwizzleILi2ELi4ELi3EEENS4_18smem_ptr_flag_bitsILi8EEENSQ_INS5_IJNSA_ILi8EEESH_EEENS5_IJSH_SB_EEEEEEEvNS4_8identityESZ_S19_vS1A_EENS_8epilogue10collective6detail29Sm90TmaWarpSpecializedAdapterINS1D_15DefaultEpilogueIaSJ_SJ_NS1C_6thread17LinearCombinationIaLi1EiiLNS1H_9ScaleType4KindE0ELNS_15FloatRoundStyleE2EaEENS1_15EpilogueDefaultEEEEEvvEEEEvNT_6ParamsE:
[----:B------:R-:W0:Y:S01]  /*0000*/  LDC R1, c[0x0][0x28] ;  /* 0x00000a00ff017b82 */ /* 0x000e220000000800 */
[----:B------:R-:W1:Y:S01]  /*0010*/  S2R R18, SR_TID.X ;  /* 0x0000000000127919 */ /* 0x000e620000002100 */
[----:B------:R-:W-:Y:S01]  /*0020*/  ELECT P0, URZ, PT ;  /* 0x00000000003f782f */ /* 0x000fe20003800000 */
[----:B------:R-:W-:Y:S01]  /*0030*/  BSSY B0, `(.L_x_0) ;  /* 0x000000f000007945 */ /* 0x000fe20003800000 */
[--C-:B-1----:R-:W-:Y:S02]  /*0040*/  SHF.R.U32.HI R0, RZ, 0x5, R18.reuse ;  /* 0x00000005ff007819 */ /* 0x102fe40000011612 */
[----:B------:R-:W-:-:S03]  /*0050*/  SHF.R.U32.HI R2, RZ, 0x7, R18 ;  /* 0x00000007ff027819 */ /* 0x000fc60000011612 */
[----:B------:R-:W1:Y:S04]  /*0060*/  SHFL.IDX PT, R5, R0, RZ, 0x1f ;  /* 0x00001fff00057589 */ /* 0x000e6800000e0000 */
[----:B------:R2:W3:Y:S01]  /*0070*/  SHFL.IDX PT, R8, R2, RZ, 0x1f ;  /* 0x00001fff02087589 */ /* 0x0004e200000e0000 */
[----:B-1----:R-:W-:-:S13]  /*0080*/  ISETP.NE.OR P0, PT, R5, RZ, !P0 ;  /* 0x000000ff0500720c */ /* 0x002fda0004705670 */
[----:B0-23--:R-:W-:Y:S05]  /*0090*/  @P0 BRA `(.L_x_1) ;  /* 0x0000000000200947 */ /* 0x00dfea0003800000 */
[----:B------:R-:W-:Y:S02]  /*00a0*/  ULDC.64 UR4, c[0x0][0x198] ;  /* 0x0000660000047ab9 */ /* 0x000fe40000000a00 */
[----:B------:R-:W-:Y:S02]  /*00b0*/  UIADD3 UR6, UP0, UR4, 0xf0, URZ ;  /* 0x000000f004067890 */ /* 0x000fe4000ff1e03f */
[----:B------:R-:W-:Y:S02]  /*00c0*/  UIADD3 UR4, UP1, UR4, 0x1f0, URZ ;  /* 0x000001f004047890 */ /* 0x000fe4000ff3e03f */
[----:B------:R-:W-:Y:S02]  /*00d0*/  UIADD3.X UR7, URZ, UR5, URZ, UP0, !UPT ;  /* 0x000000053f077290 */ /* 0x000fe400087fe43f */
[----:B------:R-:W-:-:S07]  /*00e0*/  UIADD3.X UR5, URZ, UR5, URZ, UP1, !UPT ;  /* 0x000000053f057290 */ /* 0x000fce0008ffe43f */
[----:B------:R0:W-:Y:S02]  /*00f0*/  UTMACCTL.PF [UR6] ;  /* 0x00000000060079b9 */ /* 0x0001e40008040000 */
[----:B------:R0:W-:Y:S02]  /*0100*/  UTMACCTL.PF [UR4] ;  /* 0x00000000040079b9 */ /* 0x0001e40008040000 */
[----:B0-----:R-:W-:Y:S01]  /*0110*/  NOP ;  /* 0x0000000000007918 */ /* 0x001fe20000000000 */
.L_x_1:
[----:B------:R-:W-:Y:S05]  /*0120*/  BSYNC B0 ;  /* 0x0000000000007941 */ /* 0x000fea0003800000 */
.L_x_0:
[----:B------:R-:W0:Y:S02]  /*0130*/  SHFL.IDX PT, R2, R0, RZ, 0x1f ;  /* 0x00001fff00027589 */ /* 0x000e2400000e0000 */
[----:B0-----:R-:W-:-:S13]  /*0140*/  ISETP.NE.AND P0, PT, R2, RZ, PT ;  /* 0x000000ff0200720c */ /* 0x001fda0003f05270 */
[----:B------:R-:W-:Y:S05]  /*0150*/  @P0 BRA `(.L_x_2) ;  /* 0x0000000000580947 */ /* 0x000fea0003800000 */
[----:B------:R-:W0:Y:S01]  /*0160*/  S2UR UR8, SR_CgaCtaId ;  /* 0x00000000000879c3 */ /* 0x000e220000008800 */
[----:B------:R-:W-:Y:S01]  /*0170*/  UMOV UR4, 0x400 ;  /* 0x0000040000047882 */ /* 0x000fe20000000000 */
[----:B------:R-:W-:Y:S01]  /*0180*/  UMOV UR5, 0x1 ;  /* 0x0000000100057882 */ /* 0x000fe20000000000 */
[----:B------:R-:W-:Y:S01]  /*0190*/  UMOV UR6, 0x100 ;  /* 0x0000010000067882 */ /* 0x000fe20000000000 */
[----:B------:R-:W-:Y:S01]  /*01a0*/  ELECT P0, URZ, PT ;  /* 0x00000000003f782f */ /* 0x000fe20003800000 */
[----:B------:R-:W-:-:S04]  /*01b0*/  UIADD3 UR6, -UR6, 0x100000, URZ ;  /* 0x0010000006067890 */ /* 0x000fc8000fffe13f */
[----:B------:R-:W-:Y:S02]  /*01c0*/  USHF.L.U32 UR7, UR6, 0xb, URZ ;  /* 0x0000000b06077899 */ /* 0x000fe4000800063f */
[----:B------:R-:W-:Y:S02]  /*01d0*/  USHF.L.U32 UR6, UR6, 0x1, URZ ;  /* 0x0000000106067899 */ /* 0x000fe4000800063f */
[----:B0-----:R-:W-:Y:S02]  /*01e0*/  ULEA UR8, UR8, UR4, 0x18 ;  /* 0x0000000408087291 */ /* 0x001fe4000f8ec03f */
[----:B------:R-:W-:-:S04]  /*01f0*/  UIADD3 UR4, -UR5, 0x100000, URZ ;  /* 0x0010000005047890 */ /* 0x000fc8000fffe13f */
[----:B------:R-:W-:Y:S02]  /*0200*/  USHF.L.U32 UR5, UR4, 0xb, URZ ;  /* 0x0000000b04057899 */ /* 0x000fe4000800063f */
[----:B------:R-:W-:Y:S01]  /*0210*/  USHF.L.U32 UR4, UR4, 0x1, URZ ;  /* 0x0000000104047899 */ /* 0x000fe2000800063f */
[----:B------:R-:W0:Y:S11]  /*0220*/  FENCE.VIEW.ASYNC.S ;  /* 0x00000000000073c6 */ /* 0x000e360000000000 */
[----:B0-----:R0:W1:Y:S01]  /*0230*/  SYNCS.EXCH.64 URZ, [UR8], UR4 ;  /* 0x00000004083f75b2 */ /* 0x0010620008000100 */
[----:B------:R0:W2:Y:S01]  /*0240*/  SYNCS.EXCH.64 URZ, [UR8+0x20], UR6 ;  /* 0x00002006083f75b2 */ /* 0x0000a20008000100 */
[----:B------:R0:W3:Y:S01]  /*0250*/  SYNCS.EXCH.64 URZ, [UR8+0x8], UR4 ;  /* 0x00000804083f75b2 */ /* 0x0000e20008000100 */
[----:B------:R0:W4:Y:S01]  /*0260*/  SYNCS.EXCH.64 URZ, [UR8+0x28], UR6 ;  /* 0x00002806083f75b2 */ /* 0x0001220008000100 */
[----:B------:R0:W0:Y:S01]  /*0270*/  SYNCS.EXCH.64 URZ, [UR8+0x10], UR4 ;  /* 0x00001004083f75b2 */ /* 0x0000220008000100 */
[----:B------:R0:W0:Y:S01]  /*0280*/  SYNCS.EXCH.64 URZ, [UR8+0x30], UR6 ;  /* 0x00003006083f75b2 */ /* 0x0000220008000100 */
[----:B------:R0:W0:Y:S01]  /*0290*/  SYNCS.EXCH.64 URZ, [UR8+0x18], UR4 ;  /* 0x00001804083f75b2 */ /* 0x0000220008000100 */
[----:B------:R0:W0:Y:S01]  /*02a0*/  SYNCS.EXCH.64 URZ, [UR8+0x38], UR6 ;  /* 0x00003806083f75b2 */ /* 0x0000220008000100 */
[----:B------:R-:W-:Y:S01]  /*02b0*/  NOP ;  /* 0x0000000000007918 */ /* 0x000fe20000000000 */
.L_x_2:
[----:B------:R-:W5:Y:S01]  /*02c0*/  SHFL.IDX PT, R0, R0, RZ, 0x1f ;  /* 0x00001fff00007589 */ /* 0x000f6200000e0000 */
[----:B------:R-:W-:Y:S01]  /*02d0*/  ELECT P0, URZ, PT ;  /* 0x00000000003f782f */ /* 0x000fe20003800000 */
[----:B------:R-:W1:Y:S01]  /*02e0*/  LDC R2, c[0x0][0x65c] ;  /* 0x00019700ff027b82 */ /* 0x000e620000000800 */
[----:B------:R-:W-:Y:S01]  /*02f0*/  SHF.R.S32.HI R6, RZ, 0x1f, R5 ;  /* 0x0000001fff067819 */ /* 0x000fe20000011405 */
[----:B------:R-:W2:Y:S01]  /*0300*/  S2R R3, SR_CTAID.Y ;  /* 0x0000000000037919 */ /* 0x000ea20000002600 */
[----:B0-----:R-:W-:Y:S01]  /*0310*/  UMOV UR4, 0x20 ;  /* 0x0000002000047882 */ /* 0x001fe20000000000 */
[----:B------:R-:W-:Y:S01]  /*0320*/  ISETP.NE.AND P2, PT, R8, RZ, PT ;  /* 0x000000ff0800720c */ /* 0x000fe20003f45270 */
[----:B------:R-:W-:Y:S01]  /*0330*/  NOP ;  /* 0x0000000000007918 */ /* 0x000fe20000000000 */
[----:B------:R-:W0:Y:S01]  /*0340*/  S2R R4, SR_CTAID.X ;  /* 0x0000000000047919 */ /* 0x000e220000002500 */
[----:B------:R-:W-:Y:S01]  /*0350*/  LEA.HI R6, R6, R5, RZ, 0x2 ;  /* 0x0000000506067211 */ /* 0x000fe200078f10ff */
[----:B------:R-:W-:Y:S01]  /*0360*/  NOP ;  /* 0x0000000000007918 */ /* 0x000fe20000000000 */
[----:B-----5:R-:W-:-:S02]  /*0370*/  ISETP.NE.OR P0, PT, R0, RZ, !P0 ;  /* 0x000000ff0000720c */ /* 0x020fc40004705670 */
[----:B-1----:R-:W-:-:S04]  /*0380*/  ISETP.NE.AND P3, PT, R2, 0x1, PT ;  /* 0x000000010200780c */ /* 0x002fc80003f65270 */
[----:B------:R-:W-:Y:S02]  /*0390*/  P2R R0, PR, RZ, 0x8 ;  /* 0x00000008ff007803 */ /* 0x000fe40000000000 */
[----:B------:R-:W-:-:S05]  /*03a0*/  LOP3.LUT R0, R6, 0xfffffffc, RZ, 0xc0, !PT ;  /* 0xfffffffc06007812 */ /* 0x000fca00078ec0ff */
[----:B------:R-:W-:Y:S01]  /*03b0*/  VOTEU.ALL UP0, P0 ;  /* 0x00000000003f7886 */ /* 0x000fe20000000000 */
[----:B------:R-:W-:Y:S01]  /*03c0*/  IMAD.IADD R0, R5, 0x1, -R0 ;  /* 0x0000000105007824 */ /* 0x000fe200078e0a00 */
[----:B------:R-:W0:Y:S01]  /*03d0*/  @P3 LDC R17, c[0x0][0x10] ;  /* 0x00000400ff113b82 */ /* 0x000e220000000800 */
[----:B------:R-:W-:Y:S01]  /*03e0*/  VOTEU.ALL UP1, P0 ;  /* 0x00000000003f7886 */ /* 0x000fe20000020000 */
[----:B--2---:R-:W-:Y:S01]  /*03f0*/  @P3 IMAD.MOV.U32 R6, RZ, RZ, R3 ;  /* 0x000000ffff063224 */ /* 0x004fe200078e0003 */
[----:B------:R-:W-:Y:S01]  /*0400*/  @!UP0 UMOV UR6, 0x400 ;  /* 0x0000040000068882 */ /* 0x000fe20000000000 */
[----:B------:R-:W-:-:S04]  /*0410*/  @!UP0 UIADD3 UR4, -UR4, 0x100000, URZ ;  /* 0x0010000004048890 */ /* 0x000fc8000fffe13f */
[----:B------:R-:W-:Y:S02]  /*0420*/  @!UP0 USHF.L.U32 UR5, UR4, 0xb, URZ ;  /* 0x0000000b04058899 */ /* 0x000fe4000800063f */
[----:B------:R-:W-:Y:S01]  /*0430*/  @!UP0 USHF.L.U32 UR4, UR4, 0x1, URZ ;  /* 0x0000000104048899 */ /* 0x000fe2000800063f */
[----:B------:R-:W-:Y:S02]  /*0440*/  @P3 IMAD.MOV.U32 R7, RZ, RZ, RZ ;  /* 0x000000ffff073224 */ /* 0x000fe400078e00ff */
[----:B------:R-:W-:Y:S01]  /*0450*/  IMAD.MOV.U32 R5, RZ, RZ, RZ ;  /* 0x000000ffff057224 */ /* 0x000fe200078e00ff */
[----:B------:R-:W1:Y:S01]  /*0460*/  @!UP0 S2UR UR7, SR_CgaCtaId ;  /* 0x00000000000789c3 */ /* 0x000e620000008800 */
[----:B------:R-:W-:-:S07]  /*0470*/  @P3 IMAD.MOV.U32 R11, RZ, RZ, RZ ;  /* 0x000000ffff0b3224 */ /* 0x000fce00078e00ff */
[----:B------:R-:W2:Y:S01]  /*0480*/  @!P3 LDC R9, c[0x0][0xc] ;  /* 0x00000300ff09bb82 */ /* 0x000ea20000000800 */
[----:B0-----:R-:W-:-:S04]  /*0490*/  @P3 IMAD.WIDE.U32 R16, R4, R17, R6 ;  /* 0x0000001104103225 */ /* 0x001fc800078e0006 */
[----:B------:R-:W-:Y:S01]  /*04a0*/  @P3 IMAD.IADD R17, R17, 0x1, R11 ;  /* 0x0000000111113824 */ /* 0x000fe200078e020b */
[----:B-1----:R-:W-:Y:S01]  /*04b0*/  @!UP0 ULEA UR6, UR7, UR6, 0x18 ;  /* 0x0000000607068291 */ /* 0x002fe2000f8ec03f */
[----:B------:R-:W-:Y:S01]  /*04c0*/  VOTEU.ALL UP0, P0 ;  /* 0x00000000003f7886 */ /* 0x000fe20000000000 */
[----:B------:R-:W-:-:S04]  /*04d0*/  ISETP.NE.AND P0, PT, R0, 0x3, PT ;  /* 0x000000030000780c */ /* 0x000fc80003f05270 */
[----:B------:R-:W-:Y:S01]  /*04e0*/  ISETP.EQ.OR P0, PT, R0, RZ, !P0 ;  /* 0x000000ff0000720c */ /* 0x000fe20004702670 */
[----:B--2---:R-:W-:-:S03]  /*04f0*/  @!P3 IMAD.WIDE.U32 R6, R9, R3, R4 ;  /* 0x000000030906b225 */ /* 0x004fc600078e0004 */
[C---:B------:R-:W-:Y:S01]  /*0500*/  ISETP.EQ.AND P0, PT, R8.reuse, RZ, P0 ;  /* 0x000000ff0800720c */ /* 0x040fe20000702270 */
[----:B------:R-:W-:Y:S01]  /*0510*/  VIADD R8, R8, 0xffffffff ;  /* 0xffffffff08087836 */ /* 0x000fe20000000000 */
[----:B------:R-:W0:Y:S02]  /*0520*/  FENCE.VIEW.ASYNC.S ;  /* 0x00000000000073c6 */ /* 0x000e240000000000 */
[----:B0-----:R0:W3:Y:S01]  /*0530*/  @!UP0 SYNCS.EXCH.64 URZ, [UR6+0x50], UR4 ;  /* 0x00005004063f85b2 */ /* 0x0010e20008000100 */
[----:B------:R-:W-:Y:S01]  /*0540*/  @!P3 IMAD.MOV.U32 R16, RZ, RZ, R6 ;  /* 0x000000ffff10b224 */ /* 0x000fe200078e0006 */
[----:B------:R-:W-:Y:S01]  /*0550*/  SEL R19, RZ, 0x1, !P0 ;  /* 0x00000001ff137807 */ /* 0x000fe20004000000 */
[----:B------:R-:W-:Y:S01]  /*0560*/  @!P3 IMAD.MOV.U32 R17, RZ, RZ, R7 ;  /* 0x000000ffff11b224 */ /* 0x000fe200078e0007 */
[----:B------:R-:W-:-:S04]  /*0570*/  ISETP.GE.U32.AND P1, PT, R8, 0x2, PT ;  /* 0x000000020800780c */ /* 0x000fc80003f26070 */
[----:B------:R-:W-:Y:S01]  /*0580*/  SEL R19, R19, 0x2, P1 ;  /* 0x0000000213137807 */ /* 0x000fe20000800000 */
[----:B------:R0:W3:Y:S01]  /*0590*/  @!UP1 SYNCS.EXCH.64 URZ, [UR6+0x58], UR4 ;  /* 0x00005804063f95b2 */ /* 0x0000e20008000100 */
[----:B------:R-:W-:Y:S01]  /*05a0*/  NOP ;  /* 0x0000000000007918 */ /* 0x000fe20000000000 */
[----:B---34-:R-:W-:Y:S06]  /*05b0*/  BAR.SYNC.DEFER_BLOCKING 0x0 ;  /* 0x0000000000007b1d */ /* 0x018fec0000010000 */
[----:B------:R-:W-:Y:S05]  /*05c0*/  @!P2 BRA `(.L_x_3) ;  /* 0x0000007c00b0a947 */ /* 0x000fea0003800000 */
[----:B------:R-:W-:-:S13]  /*05d0*/  ISETP.GT.U32.AND P0, PT, R8, 0x1, PT ;  /* 0x000000010800780c */ /* 0x000fda0003f04070 */
[----:B0-----:R-:W-:Y:S05]  /*05e0*/  @P0 EXIT ;  /* 0x000000000000094d */ /* 0x001fea0003800000 */
[----:B------:R-:W-:Y:S01]  /*05f0*/  ULDC.64 UR4, c[0x0][0x650] ;  /* 0x0001940000047ab9 */ /* 0x000fe20000000a00 */
[----:B------:R-:W-:Y:S01]  /*0600*/  PRMT R0, RZ, 0x7610, R0 ;  /* 0x00007610ff007816 */ /* 0x000fe20000000000 */
[----:B------:R-:W-:Y:S01]  /*0610*/  IMAD.MOV.U32 R152, RZ, RZ, -0x1 ;  /* 0xffffffffff987424 */ /* 0x000fe200078e00ff */
[----:B------:R-:W-:Y:S01]  /*0620*/  ISETP.GE.U32.AND P0, PT, R16, UR4, PT ;  /* 0x0000000410007c0c */ /* 0x000fe2000bf06070 */
[----:B------:R-:W-:Y:S02]  /*0630*/  IMAD.MOV.U32 R23, RZ, RZ, -0x1 ;  /* 0xffffffffff177424 */ /* 0x000fe400078e00ff */
[----:B------:R-:W-:Y:S01]  /*0640*/  IMAD.MOV.U32 R22, RZ, RZ, -0x1 ;  /* 0xffffffffff167424 */ /* 0x000fe200078e00ff */
[----:B------:R-:W-:-:S13]  /*0650*/  ISETP.GE.U32.AND.EX P0, PT, R17, UR5, PT, P0 ;  /* 0x0000000511007c0c */ /* 0x000fda000bf06100 */
[----:B------:R-:W-:Y:S05]  /*0660*/  @P0 BRA `(.L_x_4) ;  /* 0x0000000400580947 */ /* 0x000fea0003800000 */
[----:B------:R-:W0:Y:S01]  /*0670*/  LDC.64 R14, c[0x0][0x628] ;  /* 0x00018a00ff0e7b82 */ /* 0x000e220000000a00 */
[----:B------:R-:W-:Y:S02]  /*0680*/  IMAD.MOV.U32 R6, RZ, RZ, R16 ;  /* 0x000000ffff067224 */ /* 0x000fe400078e0010 */
[----:B------:R-:W-:-:S05]  /*0690*/  IMAD.MOV.U32 R7, RZ, RZ, R17 ;  /* 0x000000ffff077224 */ /* 0x000fca00078e0011 */
[----:B------:R-:W1:Y:S08]  /*06a0*/  LDC R0, c[0x0][0x630] ;  /* 0x00018c00ff007b82 */ /* 0x000e700000000800 */
[----:B------:R-:W2:Y:S01]  /*06b0*/  LDC.64 R20, c[0x0][0x620] ;  /* 0x00018800ff147b82 */ /* 0x000ea20000000a00 */
[----:B0-----:R-:W-:-:S04]  /*06c0*/  ISETP.NE.U32.AND P0, PT, R14, RZ, PT ;  /* 0x000000ff0e00720c */ /* 0x001fc80003f05070 */
[----:B------:R-:W-:-:S13]  /*06d0*/  ISETP.NE.AND.EX P0, PT, R15, RZ, PT, P0 ;  /* 0x000000ff0f00720c */ /* 0x000fda0003f05300 */
[----:B-12---:R-:W-:Y:S05]  /*06e0*/  @!P0 BRA `(.L_x_5) ;  /* 0x0000000000288947 */ /* 0x006fea0003800000 */
[----:B------:R-:W0:Y:S02]  /*06f0*/  LDC R11, c[0x0][0x634] ;  /* 0x00018d00ff0b7b82 */ /* 0x000e240000000800 */
[----:B0-----:R-:W-:-:S05]  /*0700*/  IADD3 R11, P0, R16, R11, RZ ;  /* 0x0000000b100b7210 */ /* 0x001fca0007f1e0ff */
[----:B------:R-:W-:-:S04]  /*0710*/  IMAD.X R13, RZ, RZ, R17, P0 ;  /* 0x000000ffff0d7224 */ /* 0x000fc800000e0611 */
[----:B------:R-:W-:-:S04]  /*0720*/  IMAD.WIDE.U32 R6, R13, R14, RZ ;  /* 0x0000000e0d067225 */ /* 0x000fc800078e00ff */
[----:B------:R-:W-:-:S04]  /*0730*/  IMAD.WIDE.U32 R8, P0, R11, R15, R6 ;  /* 0x0000000f0b087225 */ /* 0x000fc80007800006 */
[----:B------:R-:W-:-:S04]  /*0740*/  IMAD.WIDE.U32 R6, R11, R14, RZ ;  /* 0x0000000e0b067225 */ /* 0x000fc800078e00ff */
[----:B------:R-:W-:Y:S01]  /*0750*/  IMAD.X R11, RZ, RZ, RZ, P0 ;  /* 0x000000ffff0b7224 */ /* 0x000fe200000e06ff */
[----:B------:R-:W-:Y:S01]  /*0760*/  IADD3 RZ, P0, R7, R8, RZ ;  /* 0x0000000807ff7210 */ /* 0x000fe20007f1e0ff */
[----:B------:R-:W-:-:S04]  /*0770*/  IMAD.MOV.U32 R10, RZ, RZ, R9 ;  /* 0x000000ffff0a7224 */ /* 0x000fc800078e0009 */
[----:B------:R-:W-:-:S08]  /*0780*/  IMAD.WIDE.U32.X R6, R13, R15, R10, P0 ;  /* 0x0000000f0d067225 */ /* 0x000fd000000e040a */
.L_x_5:
[-CC-:B------:R-:W-:Y:S01]  /*0790*/  SHF.R.U64 R25, R6, R0.reuse, R7.reuse ;  /* 0x0000000006197219 */ /* 0x180fe20000001207 */
[----:B------:R-:W0:Y:S01]  /*07a0*/  LDC R10, c[0x0][0x618] ;  /* 0x00018600ff0a7b82 */ /* 0x000e220000000800 */
[----:B------:R-:W-:Y:S01]  /*07b0*/  SHF.R.U32.HI R5, RZ, R0, R7 ;  /* 0x00000000ff057219 */ /* 0x000fe20000011607 */
[----:B------:R-:W-:Y:S01]  /*07c0*/  ULDC UR4, c[0x0][0x150] ;  /* 0x0000540000047ab9 */ /* 0x000fe20000000800 */
[----:B------:R-:W-:Y:S02]  /*07d0*/  IADD3 R9, P0, RZ, -R25, RZ ;  /* 0x80000019ff097210 */ /* 0x000fe40007f1e0ff */
[----:B------:R-:W-:-:S03]  /*07e0*/  I2FP.F32.U32 R0, R4 ;  /* 0x0000000400007245 */ /* 0x000fc60000201000 */
[----:B------:R-:W1:Y:S01]  /*07f0*/  LDC.64 R26, c[0x0][0x640] ;  /* 0x00019000ff1a7b82 */ /* 0x000e620000000a00 */
[----:B------:R-:W-:Y:S02]  /*0800*/  IMAD.X R11, RZ, RZ, ~R5, P0 ;  /* 0x000000ffff0b7224 */ /* 0x000fe400000e0e05 */
[----:B------:R-:W-:Y:S01]  /*0810*/  FMUL R0, R0, UR4 ;  /* 0x0000000400007c20 */ /* 0x000fe20008400000 */
[----:B------:R-:W-:Y:S01]  /*0820*/  IMAD.WIDE.U32 R6, R9, R20, R16 ;  /* 0x0000001409067225 */ /* 0x000fe200078e0010 */
[----:B------:R-:W-:-:S03]  /*0830*/  ULDC UR4, c[0x0][0x154] ;  /* 0x0000550000047ab9 */ /* 0x000fc60000000800 */
[----:B------:R-:W-:Y:S01]  /*0840*/  IMAD R8, R11, R20, RZ ;  /* 0x000000140b087224 */ /* 0x000fe200078e02ff */
[----:B------:R-:W2:Y:S01]  /*0850*/  LDC R5, c[0x0][0x144] ;  /* 0x00005100ff057b82 */ /* 0x000ea20000000800 */
[----:B------:R-:W3:Y:S02]  /*0860*/  F2I.U32.TRUNC.NTZ R0, R0 ;  /* 0x0000000000007305 */ /* 0x000ee4000020f000 */
[----:B------:R-:W-:-:S04]  /*0870*/  IMAD R9, R9, R21, R8 ;  /* 0x0000001509097224 */ /* 0x000fc800078e0208 */
[----:B------:R-:W-:Y:S01]  /*0880*/  IMAD.IADD R7, R7, 0x1, R9 ;  /* 0x0000000107077824 */ /* 0x000fe200078e0209 */
[----:B------:R-:W4:Y:S01]  /*0890*/  LDC R12, c[0x0][0x608] ;  /* 0x00018200ff0c7b82 */ /* 0x000f220000000800 */
[----:B------:R-:W-:-:S03]  /*08a0*/  IMAD.MOV.U32 R9, RZ, RZ, -0x1 ;  /* 0xffffffffff097424 */ /* 0x000fc600078e00ff */
[-CC-:B0-----:R-:W-:Y:S02]  /*08b0*/  SHF.R.U64 R20, R6, R10.reuse, R7.reuse ;  /* 0x0000000a06147219 */ /* 0x181fe40000001207 */
[----:B------:R-:W-:Y:S02]  /*08c0*/  I2FP.F32.U32 R6, R3 ;  /* 0x0000000300067245 */ /* 0x000fe40000201000 */
[----:B------:R-:W0:Y:S01]  /*08d0*/  LDC R24, c[0x0][0x658] ;  /* 0x00019600ff187b82 */ /* 0x000e220000000800 */
[----:B-1----:R-:W-:Y:S01]  /*08e0*/  ISETP.NE.U32.AND P0, PT, R26, RZ, PT ;  /* 0x000000ff1a00720c */ /* 0x002fe20003f05070 */
[----:B---3--:R-:W-:Y:S01]  /*08f0*/  IMAD.MOV R8, RZ, RZ, -R0 ;  /* 0x000000ffff087224 */ /* 0x008fe200078e0a00 */
[----:B------:R-:W-:Y:S01]  /*0900*/  SHF.R.U32.HI R7, RZ, R10, R7 ;  /* 0x0000000aff077219 */ /* 0x000fe20000011607 */
[----:B------:R-:W-:Y:S01]  /*0910*/  FMUL R6, R6, UR4 ;  /* 0x0000000406067c20 */ /* 0x000fe20008400000 */
[----:B------:R-:W-:-:S03]  /*0920*/  ISETP.NE.AND.EX P0, PT, R27, RZ, PT, P0 ;  /* 0x000000ff1b00720c */ /* 0x000fc60003f05300 */
[----:B------:R-:W1:Y:S01]  /*0930*/  LDC R14, c[0x0][0x148] ;  /* 0x00005200ff0e7b82 */ /* 0x000e620000000800 */
[----:B--2---:R-:W-:-:S07]  /*0940*/  IMAD R0, R5, R8, R4 ;  /* 0x0000000805007224 */ /* 0x004fce00078e0204 */
[----:B------:R-:W2:Y:S01]  /*0950*/  LDC R22, c[0x0][0x600] ;  /* 0x00018000ff167b82 */ /* 0x000ea20000000800 */
[-CC-:B----4-:R-:W-:Y:S02]  /*0960*/  SHF.R.U64 R28, R20, R12.reuse, R7.reuse ;  /* 0x0000000c141c7219 */ /* 0x190fe40000001207 */
[----:B------:R-:W-:Y:S01]  /*0970*/  SHF.R.U32.HI R5, RZ, R12, R7 ;  /* 0x0000000cff057219 */ /* 0x000fe20000011607 */
[----:B------:R-:W-:Y:S01]  /*0980*/  IMAD.MOV.U32 R7, RZ, RZ, 0x1 ;  /* 0x00000001ff077424 */ /* 0x000fe200078e00ff */
[----:B------:R3:W4:Y:S03]  /*0990*/  F2I.U32.TRUNC.NTZ R12, R6 ;  /* 0x00000006000c7305 */ /* 0x000726000020f000 */
[----:B------:R-:W1:Y:S01]  /*09a0*/  LDC R15, c[0x0][0x648] ;  /* 0x00019200ff0f7b82 */ /* 0x000e620000000800 */
[-C--:B0-----:R-:W-:Y:S02]  /*09b0*/  SHF.L.U32 R4, R9, R24.reuse, RZ ;  /* 0x0000001809047219 */ /* 0x081fe400000006ff */
[----:B------:R-:W-:-:S02]  /*09c0*/  SHF.R.U64 R30, R28, R24, R5 ;  /* 0x000000181c1e7219 */ /* 0x000fc40000001205 */
[----:B------:R-:W-:Y:S02]  /*09d0*/  LOP3.LUT R11, RZ, R4, RZ, 0x33, !PT ;  /* 0x00000004ff0b7212 */ /* 0x000fe400078e33ff */
[-C--:B------:R-:W-:Y:S01]  /*09e0*/  SHF.R.U32.HI R5, RZ, R24.reuse, R5 ;  /* 0x00000018ff057219 */ /* 0x080fe20000011605 */
[----:B------:R-:W0:Y:S01]  /*09f0*/  LDC R21, c[0x0][0x638] ;  /* 0x00018e00ff157b82 */ /* 0x000e220000000800 */
[----:B------:R-:W-:Y:S01]  /*0a00*/  SHF.L.U32 R10, R7, R24, RZ ;  /* 0x00000018070a7219 */ /* 0x000fe200000006ff */
[----:B------:R-:W-:-:S06]  /*0a10*/  IMAD.MOV.U32 R4, RZ, RZ, R30 ;  /* 0x000000ffff047224 */ /* 0x000fcc00078e001e */
[----:B------:R-:W0:Y:S01]  /*0a20*/  LDC R152, c[0x0][0x610] ;  /* 0x00018400ff987b82 */ /* 0x000e220000000800 */
[----:B---34-:R-:W-:Y:S05]  /*0a30*/  @!P0 BRA `(.L_x_6) ;  /* 0x0000000000288947 */ /* 0x018fea0003800000 */
[----:B------:R-:W3:Y:S02]  /*0a40*/  LDC R9, c[0x0][0x64c] ;  /* 0x00019300ff097b82 */ /* 0x000ee40000000800 */
[----:B---3--:R-:W-:-:S05]  /*0a50*/  IADD3 R9, P0, R30, R9, RZ ;  /* 0x000000091e097210 */ /* 0x008fca0007f1e0ff */
        /* <DEDUP_REMOVED lines=8> */
.L_x_6:
[----:B-1----:R-:W-:Y:S01]  /*0ae0*/  SHF.R.U64 R4, R4, R15, R5 ;  /* 0x0000000f04047219 */ /* 0x002fe20000001205 */
[----:B--2---:R-:W-:Y:S01]  /*0af0*/  VIADD R5, R22, 0xffffffff ;  /* 0xffffffff16057836 */ /* 0x004fe20000000000 */
[----:B------:R-:W-:Y:S01]  /*0b00*/  LOP3.LUT R11, R28, R11, RZ, 0xc0, !PT ;  /* 0x0000000b1c0b7212 */ /* 0x000fe200078ec0ff */
[----:B------:R-:W-:Y:S02]  /*0b10*/  IMAD.MOV R12, RZ, RZ, -R12 ;  /* 0x000000ffff0c7224 */ /* 0x000fe400078e0a0c */
[----:B------:R-:W-:Y:S01]  /*0b20*/  IMAD.MOV R6, RZ, RZ, -R4 ;  /* 0x000000ffff067224 */ /* 0x000fe200078e0a04 */
[----:B------:R-:W-:Y:S01]  /*0b30*/  LOP3.LUT R5, R20, R5, RZ, 0xc0, !PT ;  /* 0x0000000514057212 */ /* 0x000fe200078ec0ff */
[----:B------:R-:W-:Y:S02]  /*0b40*/  @P3 IMAD R0, R14, R12, R3 ;  /* 0x0000000c0e003224 */ /* 0x000fe400078e0203 */
[----:B------:R-:W-:Y:S02]  /*0b50*/  IMAD R11, R10, R4, R11 ;  /* 0x000000040a0b7224 */ /* 0x000fe400078e020b */
[----:B0-----:R-:W-:-:S02]  /*0b60*/  IMAD R3, R6, R21, R30 ;  /* 0x0000001506037224 */ /* 0x001fc400078e021e */
[----:B------:R-:W-:Y:S02]  /*0b70*/  IMAD R152, R11, R152, R0 ;  /* 0x000000980b987224 */ /* 0x000fe400078e0200 */
[----:B------:R-:W-:Y:S02]  /*0b80*/  IMAD R3, R3, R22, R5 ;  /* 0x0000001603037224 */ /* 0x000fe400078e0205 */
[----:B------:R-:W-:Y:S02]  /*0b90*/  IMAD.MOV.U32 R0, RZ, RZ, 0x1 ;  /* 0x00000001ff007424 */ /* 0x000fe400078e00ff */
[----:B------:R-:W-:Y:S01]  /*0ba0*/  IMAD.MOV.U32 R22, RZ, RZ, R25 ;  /* 0x000000ffff167224 */ /* 0x000fe200078e0019 */
[----:B------:R-:W-:Y:S02]  /*0bb0*/  SEL R23, R3, R152, !P3 ;  /* 0x0000009803177207 */ /* 0x000fe40005800000 */
[----:B------:R-:W-:-:S07]  /*0bc0*/  SEL R152, R152, R3, !P3 ;  /* 0x0000000398987207 */ /* 0x000fce0005800000 */
.L_x_4:
[----:B------:R-:W-:-:S08]  /*0bd0*/  NOP ;  /* 0x0000000000007918 */ /* 0x000fd00000000000 */
[----:B------:R-:W0:Y:S02]  /*0be0*/  USETMAXREG.TRY_ALLOC.CTAPOOL UP0, 0xe8 ;  /* 0x000000e8000079c8 */ /* 0x000e240008000600 */
[----:B0-----:R-:W-:-:S13]  /*0bf0*/  PLOP3.LUT P0, PT, PT, PT, UP0, 0x80, 0x0 ;  /* 0x000000000000781c */ /* 0x001fda0003f0f008 */
[----:B------:R-:W-:Y:S05]  /*0c00*/  @!P0 BRA `(.L_x_4) ;  /* 0xfffffffc00f08947 */ /* 0x000fea000383ffff */
[----:B------:R-:W-:Y:S01]  /*0c10*/  ULDC.64 UR4, c[0x0][0x598] ;  /* 0x0001660000047ab9 */ /* 0x000fe20000000a00 */
[----:B------:R-:W-:Y:S01]  /*0c20*/  ULDC.64 UR36, c[0x0][0x208] ;  /* 0x0000820000247ab9 */ /* 0x000fe20000000a00 */
[----:B------:R-:W-:-:S04]  /*0c30*/  ISETP.NE.U32.AND P0, PT, RZ, UR4, PT ;  /* 0x00000004ff007c0c */ /* 0x000fc8000bf05070 */
[----:B------:R-:W-:-:S13]  /*0c40*/  ISETP.NE.AND.EX P0, PT, RZ, UR5, PT, P0 ;  /* 0x00000005ff007c0c */ /* 0x000fda000bf05300 */
[----:B------:R-:W-:Y:S05]  /*0c50*/  @!P0 BRA `(.L_x_7) ;  /* 0x00000000001c8947 */ /* 0x000fea0003800000 */
[----:B------:R-:W0:Y:S02]  /*0c60*/  LDC.64 R4, c[0x0][0x598] ;  /* 0x00016600ff047b82 */ /* 0x000e240000000a00 */
[----:B0-----:R-:W2:Y:S02]  /*0c70*/  LDG.E.64 R4, desc[UR36][R4.64] ;  /* 0x0000002404047981 */ /* 0x001ea4000c1e1b00 */
[----:B--2---:R-:W-:-:S04]  /*0c80*/  ISETP.NE.U32.AND P0, PT, R4, RZ, PT ;  /* 0x000000ff0400720c */ /* 0x004fc80003f05070 */
[----:B------:R-:W-:-:S13]  /*0c90*/  ISETP.NE.AND.EX P0, PT, R5, RZ, PT, P0 ;  /* 0x000000ff0500720c */ /* 0x000fda0003f05300 */
[----:B------:R-:W-:Y:S05]  /*0ca0*/  @!P0 BRA `(.L_x_7) ;  /* 0x0000000000088947 */ /* 0x000fea0003800000 */
[----:B------:R0:W5:Y:S01]  /*0cb0*/  LD.E R153, desc[UR36][R4.64] ;  /* 0x0000002404997980 */ /* 0x000162000c101900 */
[----:B------:R-:W-:Y:S05]  /*0cc0*/  BRA `(.L_x_8) ;  /* 0x0000000000247947 */ /* 0x000fea0003800000 */
.L_x_7:
[----:B------:R-:W-:Y:S02]  /*0cd0*/  ULDC.64 UR4, c[0x0][0x588] ;  /* 0x0001620000047ab9 */ /* 0x000fe40000000a00 */
[----:B------:R-:W-:-:S04]  /*0ce0*/  ISETP.NE.U32.AND P0, PT, RZ, UR4, PT ;  /* 0x00000004ff007c0c */ /* 0x000fc8000bf05070 */
[----:B------:R-:W-:-:S13]  /*0cf0*/  ISETP.NE.AND.EX P0, PT, RZ, UR5, PT, P0 ;  /* 0x00000005ff007c0c */ /* 0x000fda000bf05300 */
[----:B------:R-:W-:Y:S05]  /*0d00*/  @!P0 BRA `(.L_x_9) ;  /* 0x00000000000c8947 */ /* 0x000fea0003800000 */
[----:B------:R-:W0:Y:S02]  /*0d10*/  LDC.64 R4, c[0x0][0x588] ;  /* 0x00016200ff047b82 */ /* 0x000e240000000a00 */
[----:B0-----:R1:W5:Y:S01]  /*0d20*/  LDG.E R153, desc[UR36][R4.64] ;  /* 0x0000002404997981 */ /* 0x001362000c1e1900 */
[----:B------:R-:W-:Y:S05]  /*0d30*/  BRA `(.L_x_8) ;  /* 0x0000000000087947 */ /* 0x000fea0003800000 */
.L_x_9:
[----:B------:R-:W-:Y:S02]  /*0d40*/  ULDC UR4, c[0x0][0x580] ;  /* 0x0001600000047ab9 */ /* 0x000fe40000000800 */
[----:B------:R-:W-:-:S07]  /*0d50*/  IMAD.U32 R153, RZ, RZ, UR4 ;  /* 0x00000004ff997e24 */ /* 0x000fce000f8e00ff */
.L_x_8:
[----:B------:R-:W-:Y:S02]  /*0d60*/  ULDC.64 UR4, c[0x0][0x5a0] ;  /* 0x0001680000047ab9 */ /* 0x000fe40000000a00 */
[----:B------:R-:W-:-:S04]  /*0d70*/  ISETP.NE.U32.AND P0, PT, RZ, UR4, PT ;  /* 0x00000004ff007c0c */ /* 0x000fc8000bf05070 */
[----:B------:R-:W-:-:S13]  /*0d80*/  ISETP.NE.AND.EX P0, PT, RZ, UR5, PT, P0 ;  /* 0x00000005ff007c0c */ /* 0x000fda000bf05300 */
[----:B------:R-:W-:Y:S05]  /*0d90*/  @!P0 BRA `(.L_x_10) ;  /* 0x00000000001c8947 */ /* 0x000fea0003800000 */
[----:B01----:R-:W0:Y:S02]  /*0da0*/  LDC.64 R4, c[0x0][0x5a0] ;  /* 0x00016800ff047b82 */ /* 0x003e240000000a00 */
[----:B0-----:R-:W2:Y:S02]  /*0db0*/  LDG.E.64 R4, desc[UR36][R4.64] ;  /* 0x0000002404047981 */ /* 0x001ea4000c1e1b00 */
[----:B--2---:R-:W-:-:S04]  /*0dc0*/  ISETP.NE.U32.AND P0, PT, R4, RZ, PT ;  /* 0x000000ff0400720c */ /* 0x004fc80003f05070 */
[----:B------:R-:W-:-:S13]  /*0dd0*/  ISETP.NE.AND.EX P0, PT, R5, RZ, PT, P0 ;  /* 0x000000ff0500720c */ /* 0x000fda0003f05300 */
[----:B------:R-:W-:Y:S05]  /*0de0*/  @!P0 BRA `(.L_x_10) ;  /* 0x0000000000088947 */ /* 0x000fea0003800000 */
[----:B------:R0:W5:Y:S01]  /*0df0*/  LD.E R154, desc[UR36][R4.64] ;  /* 0x00000024049a7980 */ /* 0x000162000c101900 */
[----:B------:R-:W-:Y:S05]  /*0e00*/  BRA `(.L_x_11) ;  /* 0x0000000000247947 */ /* 0x000fea0003800000 */
.L_x_10:
[----:B------:R-:W-:Y:S02]  /*0e10*/  ULDC.64 UR4, c[0x0][0x590] ;  /* 0x0001640000047ab9 */ /* 0x000fe40000000a00 */
[----:B------:R-:W-:-:S04]  /*0e20*/  ISETP.NE.U32.AND P0, PT, RZ, UR4, PT ;  /* 0x00000004ff007c0c */ /* 0x000fc8000bf05070 */
[----:B------:R-:W-:-:S13]  /*0e30*/  ISETP.NE.AND.EX P0, PT, RZ, UR5, PT, P0 ;  /* 0x00000005ff007c0c */ /* 0x000fda000bf05300 */
[----:B------:R-:W-:Y:S05]  /*0e40*/  @!P0 BRA `(.L_x_12) ;  /* 0x00000000000c8947 */ /* 0x000fea0003800000 */
[----:B------:R-:W2:Y:S02]  /*0e50*/  LDC.64 R154, c[0x0][0x590] ;  /* 0x00016400ff9a7b82 */ /* 0x000ea40000000a00 */
[----:B--2---:R2:W5:Y:S01]  /*0e60*/  LDG.E R154, desc[UR36][R154.64] ;  /* 0x000000249a9a7981 */ /* 0x004562000c1e1900 */
[----:B------:R-:W-:Y:S05]  /*0e70*/  BRA `(.L_x_11) ;  /* 0x0000000000087947 */ /* 0x000fea0003800000 */
.L_x_12:
[----:B------:R-:W-:Y:S02]  /*0e80*/  ULDC UR4, c[0x0][0x584] ;  /* 0x0001610000047ab9 */ /* 0x000fe40000000800 */
[----:B------:R-:W-:-:S07]  /*0e90*/  IMAD.U32 R154, RZ, RZ, UR4 ;  /* 0x00000004ff9a7e24 */ /* 0x000fce000f8e00ff */
.L_x_11:
[----:B------:R-:W-:-:S13]  /*0ea0*/  LOP3.LUT P0, RZ, R0, 0xff, RZ, 0xc0, !PT ;  /* 0x000000ff00ff7812 */ /* 0x000fda000780c0ff */
[----:B------:R-:W-:Y:S05]  /*0eb0*/  @!P0 EXIT ;  /* 0x000000000000894d */ /* 0x000fea0003800000 */
[----:B------:R-:W-:Y:S01]  /*0ec0*/  ULDC UR4, c[0x0][0x28c] ;  /* 0x0000a30000047ab9 */ /* 0x000fe20000000800 */
[----:B------:R-:W-:Y:S01]  /*0ed0*/  UMOV UR38, URZ ;  /* 0x0000003f00267c82 */ /* 0x000fe20008000000 */
[----:B------:R-:W-:Y:S01]  /*0ee0*/  UIADD3 UR4, UR4, 0x3f, URZ ;  /* 0x0000003f04047890 */ /* 0x000fe2000fffe03f */
[----:B------:R-:W-:-:S03]  /*0ef0*/  UMOV UR39, URZ ;  /* 0x0000003f00277c82 */ /* 0x000fc60008000000 */
[----:B------:R-:W-:-:S04]  /*0f00*/  USHF.R.S32.HI UR5, URZ, 0x1f, UR4 ;  /* 0x0000001f3f057899 */ /* 0x000fc80008011404 */
[----:B------:R-:W-:-:S04]  /*0f10*/  ULEA.HI UR5, UR5, UR4, URZ, 0x6 ;  /* 0x0000000405057291 */ /* 0x000fc8000f8f303f */
[----:B------:R-:W-:-:S12]  /*0f20*/  USHF.R.S32.HI UR40, URZ, 0x6, UR5 ;  /* 0x000000063f287899 */ /* 0x000fd80008011405 */
.L_x_290:
[----:B------:R-:W-:Y:S01]  /*0f30*/  LOP3.LUT R0, R18, 0x80, RZ, 0xc0, !PT ;  /* 0x0000008012007812 */ /* 0x000fe200078ec0ff */
[----:B---3--:R-:W3:Y:S01]  /*0f40*/  S2UR UR7, SR_CgaCtaId ;  /* 0x00000000000779c3 */ /* 0x008ee20000008800 */
[----:B------:R-:W-:Y:S02]  /*0f50*/  UMOV UR6, 0x400 ;  /* 0x0000040000067882 */ /* 0x000fe40000000000 */
[----:B------:R-:W-:-:S06]  /*0f60*/  SHF.R.U32.HI R0, RZ, 0x7, R0 ;  /* 0x00000007ff007819 */ /* 0x000fcc0000011600 */
[----:B----4-:R-:W4:Y:S01]  /*0f70*/  SHFL.IDX PT, R0, R0, RZ, 0x1f ;  /* 0x00001fff00007589 */ /* 0x010f2200000e0000 */
[----:B---3--:R-:W-:Y:S01]  /*0f80*/  ULEA UR6, UR7, UR6, 0x18 ;  /* 0x0000000607067291 */ /* 0x008fe2000f8ec03f */
[----:B----4-:R-:W-:-:S13]  /*0f90*/  R2UR UR4, R0 ;  /* 0x00000000000472ca */ /* 0x010fda00000e0000 */
[----:B------:R-:W-:-:S04]  /*0fa0*/  ULEA.HI UR5, UR4, UR4, URZ, 0x1 ;  /* 0x0000000404057291 */ /* 0x000fc8000f8f083f */
[----:B------:R-:W-:-:S04]  /*0fb0*/  ULOP3.LUT UR5, UR5, 0xffffe, URZ, 0xc0, !UPT ;  /* 0x000ffffe05057892 */ /* 0x000fc8000f8ec03f */
[----:B------:R-:W-:-:S03]  /*0fc0*/  UIADD3 UR5, UR4, -UR5, URZ ;  /* 0x8000000504057290 */ /* 0x000fc6000fffe03f */
[----:B------:R-:W-:Y:S01]  /*0fd0*/  ULDC UR4, c[0x0][0x28c] ;  /* 0x0000a30000047ab9 */ /* 0x000fe20000000800 */
[----:B------:R-:W-:Y:S01]  /*0fe0*/  ULEA UR5, UR5, UR6, 0xc ;  /* 0x0000000605057291 */ /* 0x000fe2000f8e603f */
[----:B------:R-:W-:-:S03]  /*0ff0*/  ISETP.LT.AND P0, PT, RZ, UR4, PT ;  /* 0x00000004ff007c0c */ /* 0x000fc6000bf01270 */
[----:B------:R-:W-:-:S04]  /*1000*/  UIADD3 UR5, UR5, 0x100, URZ ;  /* 0x0000010005057890 */ /* 0x000fc8000fffe03f */
[----:B------:R-:W-:-:S04]  /*1010*/  USHF.R.U32.HI UR5, URZ, 0x4, UR5 ;  /* 0x000000043f057899 */ /* 0x000fc80008011605 */
[----:B------:R-:W-:Y:S02]  /*1020*/  ULOP3.LUT UR41, UR5, 0x3fff, URZ, 0xc0, !UPT ;  /* 0x00003fff05297892 */ /* 0x000fe4000f8ec03f */
[----:B------:R-:W-:Y:S10]  /*1030*/  @P0 BRA `(.L_x_13) ;  /* 0x0000000000400947 */ /* 0x000ff40003800000 */
[----:B------:R-:W-:Y:S01]  /*1040*/  MOV R0, 0x0 ;  /* 0x0000000000007802 */ /* 0x000fe20000000f00 */
[----:B------:R-:W-:Y:S01]  /*1050*/  ULDC.64 UR4, c[0x4][0x68] ;  /* 0x01001a0000047ab9 */ /* 0x000fe20000000a00 */
[----:B------:R-:W-:Y:S01]  /*1060*/  ULDC.64 UR6, c[0x4][0x8] ;  /* 0x0100020000067ab9 */ /* 0x000fe20000000a00 */
[----:B01----:R-:W-:Y:S01]  /*1070*/  IMAD.U32 R4, RZ, RZ, UR4 ;  /* 0x00000004ff047e24 */ /* 0x003fe2000f8e00ff */
[----:B------:R0:W1:Y:S01]  /*1080*/  LDC.64 R14, c[0x4][R0] ;  /* 0x01000000000e7b82 */ /* 0x0000620000000a00 */
[----:B------:R-:W-:Y:S01]  /*1090*/  IMAD.U32 R5, RZ, RZ, UR5 ;  /* 0x00000005ff057e24 */ /* 0x000fe2000f8e00ff */
[----:B------:R-:W-:Y:S01]  /*10a0*/  ULDC.64 UR4, c[0x4][0x70] ;  /* 0x01001c0000047ab9 */ /* 0x000fe20000000a00 */
[----:B------:R-:W-:Y:S02]  /*10b0*/  IMAD.U32 R10, RZ, RZ, UR6 ;  /* 0x00000006ff0a7e24 */ /* 0x000fe4000f8e00ff */
[----:B------:R-:W-:Y:S02]  /*10c0*/  IMAD.U32 R6, RZ, RZ, UR4 ;  /* 0x00000004ff067e24 */ /* 0x000fe4000f8e00ff */
[----:B------:R-:W-:-:S02]  /*10d0*/  IMAD.U32 R7, RZ, RZ, UR5 ;  /* 0x00000005ff077e24 */ /* 0x000fc4000f8e00ff */
[----:B------:R-:W-:Y:S02]  /*10e0*/  IMAD.U32 R11, RZ, RZ, UR7 ;  /* 0x00000007ff0b7e24 */ /* 0x000fe4000f8e00ff */
[----:B------:R-:W-:Y:S02]  /*10f0*/  IMAD.MOV.U32 R8, RZ, RZ, 0x1e1 ;  /* 0x000001e1ff087424 */ /* 0x000fe400078e00ff */
[----:B------:R-:W-:Y:S02]  /*1100*/  IMAD.MOV.U32 R12, RZ, RZ, 0x1 ;  /* 0x00000001ff0c7424 */ /* 0x000fe400078e00ff */
[----:B0-----:R-:W-:-:S07]  /*1110*/  IMAD.MOV.U32 R13, RZ, RZ, RZ ;  /* 0x000000ffff0d7224 */ /* 0x001fce00078e00ff */
[----:B------:R-:W-:-:S07]  /*1120*/  LEPC R20, `(.L_x_13) ;  /* 0x000000001014794e */ /* 0x000fce0000000000 */
[----:B-12--5:R-:W-:Y:S05]  /*1130*/  CALL.ABS.NOINC R14 ;  /* 0x000000000e007343 */ /* 0x026fea0003c00000 */
.L_x_13:
[----:B------:R-:W-:-:S04]  /*1140*/  LOP3.LUT R0, R19, 0x1, RZ, 0xfc, !PT ;  /* 0x0000000113007812 */ /* 0x000fc800078efcff */
[----:B------:R-:W-:-:S13]  /*1150*/  ISETP.NE.AND P0, PT, R0, 0x3, PT ;  /* 0x000000030000780c */ /* 0x000fda0003f05270 */
[----:B------:R-:W-:Y:S05]  /*1160*/  @!P0 BRA `(.L_x_14) ;  /* 0x0000000000048947 */ /* 0x000fea0003800000 */
[----:B------:R-:W-:Y:S01]  /*1170*/  BPT.TRAP 0x1 ;  /* 0x000000040000795c */ /* 0x000fe20000300000 */
.L_x_14:
[----:B------:R-:W3:Y:S01]  /*1180*/  S2UR UR5, SR_CgaCtaId ;  /* 0x00000000000579c3 */ /* 0x000ee20000008800 */
[----:B------:R-:W-:Y:S01]  /*1190*/  UMOV UR4, 0x400 ;  /* 0x0000040000047882 */ /* 0x000fe20000000000 */
[----:B------:R-:W-:Y:S02]  /*11a0*/  IMAD.U32 R0, RZ, RZ, UR38 ;  /* 0x00000026ff007e24 */ /* 0x000fe4000f8e00ff */
[----:B------:R-:W-:-:S03]  /*11b0*/  IMAD.U32 R3, RZ, RZ, UR39 ;  /* 0x00000027ff037e24 */ /* 0x000fc6000f8e00ff */
[----:B------:R-:W-:Y:S01]  /*11c0*/  SHF.L.U32 R0, R0, 0x1f, RZ ;  /* 0x0000001f00007819 */ /* 0x000fe200000006ff */
[----:B---3--:R-:W-:-:S06]  /*11d0*/  ULEA UR4, UR5, UR4, 0x18 ;  /* 0x0000000405047291 */ /* 0x008fcc000f8ec03f */
[----:B------:R-:W-:-:S04]  /*11e0*/  IMAD.U32 R6, RZ, RZ, UR4 ;  /* 0x00000004ff067e24 */ /* 0x000fc8000f8e00ff */
[----:B------:R-:W-:-:S04]  /*11f0*/  IMAD R3, R3, 0x8, R6 ;  /* 0x0000000803037824 */ /* 0x000fc800078e0206 */
[----:B------:R3:W4:Y:S01]  /*1200*/  SYNCS.PHASECHK.TRANS64.TRYWAIT P1, [R3+URZ], R0 ;  /* 0x00000000030075a7 */ /* 0x000722000802017f */
[----:B------:R-:W-:Y:S05]  /*1210*/  @!P0 BRA `(.L_x_15) ;  /* 0x0000000000048947 */ /* 0x000fea0003800000 */
[----:B------:R-:W-:Y:S01]  /*1220*/  BPT.TRAP 0x1 ;  /* 0x000000040000795c */ /* 0x000fe20000300000 */
.L_x_15:
[----:B----4-:R-:W-:Y:S05]  /*1230*/  @P1 BRA `(.L_x_16) ;  /* 0x0000000000081947 */ /* 0x010fea0003800000 */
[----:B------:R-:W4:Y:S02]  /*1240*/  SYNCS.PHASECHK.TRANS64.TRYWAIT P1, [R3+URZ], R0 ;  /* 0x00000000030075a7 */ /* 0x000f24000802017f */
[----:B----4-:R-:W-:Y:S05]  /*1250*/  @!P1 BRA `(.L_x_17) ;  /* 0x00000088001c9947 */ /* 0x010fea0003800000 */
.L_x_16:
[----:B------:R-:W-:-:S04]  /*1260*/  UISETP.LT.AND UP0, UPT, UR40, 0x1, UPT ;  /* 0x000000012800788c */ /* 0x000fc8000bf01270 */
[----:B------:R-:W-:-:S06]  /*1270*/  USEL UR4, UR40, 0x1, UP0 ;  /* 0x0000000128047887 */ /* 0x000fcc0008000000 */
[----:B---34-:R-:W-:Y:S01]  /*1280*/  IMAD.U32 R0, RZ, RZ, UR4 ;  /* 0x00000004ff007e24 */ /* 0x018fe2000f8e00ff */
[----:B------:R-:W-:Y:S05]  /*1290*/  WARPSYNC.ALL ;  /* 0x0000000000007948 */ /* 0x000fea0003800000 */
[----:B------:R-:W-:-:S04]  /*12a0*/  IADD3 R0, -R0, UR40, RZ ;  /* 0x0000002800007c10 */ /* 0x000fc8000fffe1ff */
[----:B------:R-:W-:Y:S02]  /*12b0*/  ISETP.GE.AND P1, PT, R0, 0x1, PT ;  /* 0x000000010000780c */ /* 0x000fe40003f26270 */
[----:B------:R-:W-:Y:S01]  /*12c0*/  R2UR UR4, R6 ;  /* 0x00000000060472ca */ /* 0x000fe200000e0000 */
[----:B------:R-:W-:Y:S01]  /*12d0*/  ULOP3.LUT UR41, UR41, 0x10000, URZ, 0xfc, !UPT ;  /* 0x0001000029297892 */ /* 0x000fe2000f8efc3f */
[----:B------:R-:W-:Y:S01]  /*12e0*/  WARPGROUP.ARRIVE ;  /* 0x00000000000079c5 */ /* 0x000fe20000000000 */
[----:B------:R-:W-:Y:S01]  /*12f0*/  UMOV UR5, 0x80000020 ;  /* 0x8000002000057882 */ /* 0x000fe20000000000 */
[----:B------:R-:W-:-:S09]  /*1300*/  UMOV UR7, 0x80000020 ;  /* 0x8000002000077882 */ /* 0x000fd20000000000 */
[----:B------:R-:W-:-:S04]  /*1310*/  UIADD3 UR4, UR4, 0x8100, URZ ;  /* 0x0000810004047890 */ /* 0x000fc8000fffe03f */
[----:B------:R-:W-:-:S04]  /*1320*/  USHF.R.U32.HI UR4, URZ, 0x4, UR4 ;  /* 0x000000043f047899 */ /* 0x000fc80008011604 */
[----:B------:R-:W-:-:S04]  /*1330*/  ULOP3.LUT UR4, UR4, 0x3fff, URZ, 0xc0, !UPT ;  /* 0x00003fff04047892 */ /* 0x000fc8000f8ec03f */
[----:B------:R-:W-:Y:S02]  /*1340*/  ULOP3.LUT UR9, UR4, 0x10000, URZ, 0xfc, !UPT ;  /* 0x0001000004097892 */ /* 0x000fe4000f8efc3f */
[----:B------:R-:W-:Y:S02]  /*1350*/  ULEA UR4, UR39, UR41, 0x9 ;  /* 0x0000002927047291 */ /* 0x000fe4000f8e483f */
[----:B------:R-:W-:-:S09]  /*1360*/  ULEA UR6, UR39, UR9, 0xa ;  /* 0x0000000927067291 */ /* 0x000fd2000f8e503f */
[----:B------:R-:W-:Y:S01]  /*1370*/  IGMMA.64x256x32.S8.S8 R24, gdesc[UR4], RZ, !UPT, gsb0 ;  /* 0x06600000041879f1 */ /* 0x000fe2000c0410ff */
[----:B------:R-:W-:Y:S02]  /*1380*/  UIADD3 UR4, UR4, 0x2, URZ ;  /* 0x0000000204047890 */ /* 0x000fe4000fffe03f */
[----:B------:R-:W-:Y:S01]  /*1390*/  UIADD3 UR6, UR6, 0x2, URZ ;  /* 0x0000000206067890 */ /* 0x000fe2000fffe03f */
[----:B------:R-:W-:Y:S01]  /*13a0*/  UMOV UR5, 0x80000020 ;  /* 0x8000002000057882 */ /* 0x000fe20000000000 */
[----:B------:R-:W-:Y:S01]  /*13b0*/  UMOV UR7, 0x80000020 ;  /* 0x8000002000077882 */ /* 0x000fe20000000000 */
[----:B------:R-:W-:Y:S02]  /*13c0*/  WARPGROUP.DEPBAR.LE gsb0, 0x0 ;  /* 0x00008000000079c5 */ /* 0x000fe40000010000 */
[----:B------:R-:W-:-:S06]  /*13d0*/  WARPGROUP.ARRIVE ;  /* 0x00000000000079c5 */ /* 0x000fcc0000000000 */
[----:B------:R-:W-:Y:S03]  /*13e0*/  IGMMA.64x256x32.S8.S8 R24, gdesc[UR4], R24, gsb0 ;  /* 0x06600000041879f1 */ /* 0x000fe60008041018 */
[----:B------:R-:W-:Y:S02]  /*13f0*/  WARPGROUP.DEPBAR.LE gsb0, 0x0 ;  /* 0x00008000000079c5 */ /* 0x000fe40000010000 */
[----:B------:R-:W-:Y:S05]  /*1400*/  @!P1 BRA `(.L_x_18) ;  /* 0x0000000000e09947 */ /* 0x000fea0003800000 */
[----:B------:R-:W-:Y:S02]  /*1410*/  UIADD3 UR4, UR39, 0x1, URZ ;  /* 0x0000000127047890 */ /* 0x000fe4000fffe03f */
[----:B------:R-:W-:Y:S02]  /*1420*/  IMAD.U32 R3, RZ, RZ, UR39 ;  /* 0x00000027ff037e24 */ /* 0x000fe4000f8e00ff */
[----:B------:R-:W-:-:S04]  /*1430*/  UISETP.NE.AND UP0, UPT, UR4, 0x4, UPT ;  /* 0x000000040400788c */ /* 0x000fc8000bf05270 */
[----:B------:R-:W-:Y:S02]  /*1440*/  USEL UR5, URZ, 0x1, UP0 ;  /* 0x000000013f057887 */ /* 0x000fe40008000000 */
[----:B------:R-:W-:Y:S02]  /*1450*/  USEL UR8, UR4, URZ, UP0 ;  /* 0x0000003f04087287 */ /* 0x000fe40008000000 */
[----:B------:R-:W-:-:S06]  /*1460*/  ULOP3.LUT UR5, UR38, UR5, URZ, 0x3c, !UPT ;  /* 0x0000000526057292 */ /* 0x000fcc000f8e3c3f */
[----:B------:R-:W-:-:S07]  /*1470*/  IMAD.U32 R7, RZ, RZ, UR5 ;  /* 0x00000005ff077e24 */ /* 0x000fce000f8e00ff */
.L_x_25:
[----:B------:R-:W-:Y:S05]  /*1480*/  @!P0 BRA `(.L_x_19) ;  /* 0x0000000000048947 */ /* 0x000fea0003800000 */
[----:B------:R-:W-:Y:S01]  /*1490*/  BPT.TRAP 0x1 ;  /* 0x000000040000795c */ /* 0x000fe20000300000 */
.L_x_19:
[----:B------:R-:W3:Y:S01]  /*14a0*/  S2UR UR5, SR_CgaCtaId ;  /* 0x00000000000579c3 */ /* 0x000ee20000008800 */
[----:B------:R-:W-:Y:S01]  /*14b0*/  UMOV UR4, 0x400 ;  /* 0x0000040000047882 */ /* 0x000fe20000000000 */
[----:B01----:R-:W-:Y:S01]  /*14c0*/  IMAD.U32 R5, RZ, RZ, UR8 ;  /* 0x00000008ff057e24 */ /* 0x003fe2000f8e00ff */
[----:B------:R-:W-:Y:S01]  /*14d0*/  SHF.L.U32 R4, R7, 0x1f, RZ ;  /* 0x0000001f07047819 */ /* 0x000fe200000006ff */
[----:B---3--:R-:W-:-:S06]  /*14e0*/  ULEA UR4, UR5, UR4, 0x18 ;  /* 0x0000000405047291 */ /* 0x008fcc000f8ec03f */
[----:B------:R-:W-:-:S04]  /*14f0*/  IMAD.U32 R6, RZ, RZ, UR4 ;  /* 0x00000004ff067e24 */ /* 0x000fc8000f8e00ff */
[----:B------:R-:W-:-:S04]  /*1500*/  IMAD R5, R5, 0x8, R6 ;  /* 0x0000000805057824 */ /* 0x000fc800078e0206 */
[----:B------:R0:W1:Y:S01]  /*1510*/  SYNCS.PHASECHK.TRANS64.TRYWAIT P1, [R5+URZ], R4 ;  /* 0x00000004050075a7 */ /* 0x000062000802017f */
[----:B------:R-:W-:Y:S05]  /*1520*/  @!P0 BRA `(.L_x_20) ;  /* 0x0000000000048947 */ /* 0x000fea0003800000 */
[----:B------:R-:W-:Y:S01]  /*1530*/  BPT.TRAP 0x1 ;  /* 0x000000040000795c */ /* 0x000fe20000300000 */
.L_x_20:
[----:B-1----:R-:W-:Y:S05]  /*1540*/  @P1 BRA `(.L_x_21) ;  /* 0x0000000000081947 */ /* 0x002fea0003800000 */
[----:B------:R-:W1:Y:S02]  /*1550*/  SYNCS.PHASECHK.TRANS64.TRYWAIT P1, [R5+URZ], R4 ;  /* 0x00000004050075a7 */ /* 0x000e64000802017f */
[----:B-1----:R-:W-:Y:S05]  /*1560*/  @!P1 BRA `(.L_x_22) ;  /* 0x00000084006c9947 */ /* 0x002fea0003800000 */
.L_x_21:
[----:B------:R-:W-:Y:S01]  /*1570*/  ULEA UR4, UR8, UR41, 0x9 ;  /* 0x0000002908047291 */ /* 0x000fe2000f8e483f */
[----:B------:R-:W-:Y:S01]  /*1580*/  WARPGROUP.ARRIVE ;  /* 0x00000000000079c5 */ /* 0x000fe20000000000 */
[----:B------:R-:W-:Y:S01]  /*1590*/  ULEA UR6, UR8, UR9, 0xa ;  /* 0x0000000908067291 */ /* 0x000fe2000f8e503f */
[----:B------:R-:W-:Y:S01]  /*15a0*/  UMOV UR5, 0x80000020 ;  /* 0x8000002000057882 */ /* 0x000fe20000000000 */
[----:B------:R-:W-:-:S07]  /*15b0*/  UMOV UR7, 0x80000020 ;  /* 0x8000002000077882 */ /* 0x000fce0000000000 */
[----:B------:R-:W-:Y:S01]  /*15c0*/  IGMMA.64x256x32.S8.S8 R24, gdesc[UR4], R24, gsb0 ;  /* 0x06600000041879f1 */ /* 0x000fe20008041018 */
        /* <DEDUP_REMOVED lines=9> */
[----:B------:R-:W-:Y:S01]  /*1660*/  BPT.TRAP 0x1 ;  /* 0x000000040000795c */ /* 0x000fe20000300000 */
.L_x_23:
[----:B01----:R-:W-:Y:S01]  /*1670*/  IMAD R4, R3, 0x8, R6 ;  /* 0x0000000803047824 */ /* 0x003fe200078e0206 */
[----:B------:R-:W-:-:S03]  /*1680*/  ISETP.GT.U32.AND P1, PT, R19, 0x1, PT ;  /* 0x000000011300780c */ /* 0x000fc60003f24070 */
[----:B------:R-:W-:-:S05]  /*1690*/  VIADD R4, R4, 0x20 ;  /* 0x0000002004047836 */ /* 0x000fca0000000000 */
[----:B------:R-:W-:-:S04]  /*16a0*/  PRMT R4, RZ, 0x654, R4 ;  /* 0x00000654ff047816 */ /* 0x000fc80000000004 */
[----:B------:R0:W-:Y:S01]  /*16b0*/  SYNCS.ARRIVE.TRANS64.RED.A1T0 RZ, [R4+URZ], RZ ;  /* 0x000000ff04ff79a7 */ /* 0x0001e2000810043f */
[----:B------:R-:W-:Y:S05]  /*16c0*/  @P1 BRA `(.L_x_24) ;  /* 0x0000000000041947 */ /* 0x000fea0003800000 */
[----:B------:R-:W-:Y:S01]  /*16d0*/  BPT.TRAP 0x1 ;  /* 0x000000040000795c */ /* 0x000fe20000300000 */
.L_x_24:
[----:B------:R-:W-:Y:S01]  /*16e0*/  UIADD3 UR8, UR8, 0x1, URZ ;  /* 0x0000000108087890 */ /* 0x000fe2000fffe03f */
[C---:B------:R-:W-:Y:S01]  /*16f0*/  ISETP.GT.AND P2, PT, R0.reuse, 0x1, PT ;  /* 0x000000010000780c */ /* 0x040fe20003f44270 */
[----:B------:R-:W-:Y:S02]  /*1700*/  VIADD R3, R3, 0x1 ;  /* 0x0000000103037836 */ /* 0x000fe40000000000 */
[----:B------:R-:W-:Y:S01]  /*1710*/  UISETP.NE.AND UP0, UPT, UR8, 0x4, UPT ;  /* 0x000000040800788c */ /* 0x000fe2000bf05270 */
[----:B------:R-:W-:Y:S02]  /*1720*/  VIADD R0, R0, 0xffffffff ;  /* 0xffffffff00007836 */ /* 0x000fe40000000000 */
[C---:B------:R-:W-:Y:S01]  /*1730*/  ISETP.NE.AND P1, PT, R3.reuse, 0x4, PT ;  /* 0x000000040300780c */ /* 0x040fe20003f25270 */
[----:B------:R-:W-:Y:S02]  /*1740*/  USEL UR4, URZ, 0x1, UP0 ;  /* 0x000000013f047887 */ /* 0x000fe40008000000 */
[----:B------:R-:W-:Y:S01]  /*1750*/  USEL UR8, UR8, URZ, UP0 ;  /* 0x0000003f08087287 */ /* 0x000fe20008000000 */
[----:B------:R-:W-:-:S03]  /*1760*/  SEL R3, R3, RZ, P1 ;  /* 0x000000ff03037207 */ /* 0x000fc60000800000 */
[----:B------:R-:W-:Y:S01]  /*1770*/  LOP3.LUT R7, R7, UR4, RZ, 0x3c, !PT ;  /* 0x0000000407077c12 */ /* 0x000fe2000f8e3cff */
[----:B------:R-:W-:Y:S07]  /*1780*/  @P2 BRA `(.L_x_25) ;  /* 0xfffffffc003c2947 */ /* 0x000fee000383ffff */
.L_x_18:
[----:B------:R-:W3:Y:S02]  /*1790*/  LDC R0, c[0x0][0x28c] ;  /* 0x0000a300ff007b82 */ /* 0x000ee40000000800 */
[----:B---3--:R-:W-:-:S13]  /*17a0*/  ISETP.GE.AND P1, PT, R0, 0x1, PT ;  /* 0x000000010000780c */ /* 0x008fda0003f26270 */
[----:B------:R-:W-:Y:S05]  /*17b0*/  @!P1 BRA `(.L_x_26) ;  /* 0x0000000000389947 */ /* 0x000fea0003800000 */
[----:B------:R-:W-:Y:S05]  /*17c0*/  @!P0 BRA `(.L_x_27) ;  /* 0x0000000000048947 */ /* 0x000fea0003800000 */
[----:B------:R-:W-:Y:S01]  /*17d0*/  BPT.TRAP 0x1 ;  /* 0x000000040000795c */ /* 0x000fe20000300000 */
.L_x_27:
[----:B------:R-:W-:Y:S01]  /*17e0*/  UISETP.LT.AND UP0, UPT, UR40, 0x1, UPT ;  /* 0x000000012800788c */ /* 0x000fe2000bf01270 */
[----:B------:R-:W-:-:S03]  /*17f0*/  ISETP.GT.U32.AND P0, PT, R19, 0x1, PT ;  /* 0x000000011300780c */ /* 0x000fc60003f04070 */
[----:B------:R-:W-:-:S04]  /*1800*/  USEL UR4, UR40, 0x1, UP0 ;  /* 0x0000000128047887 */ /* 0x000fc80008000000 */
[----:B------:R-:W-:-:S04]  /*1810*/  UIADD3 UR4, UR39, UR40, -UR4 ;  /* 0x0000002827047290 */ /* 0x000fc8000fffe804 */
[----:B------:R-:W-:-:S04]  /*1820*/  USHF.L.U32 UR4, UR4, 0x3, URZ ;  /* 0x0000000304047899 */ /* 0x000fc8000800063f */
[----:B------:R-:W-:-:S06]  /*1830*/  ULOP3.LUT UR4, UR4, 0x18, URZ, 0xc0, !UPT ;  /* 0x0000001804047892 */ /* 0x000fcc000f8ec03f */
[----:B------:R-:W-:-:S05]  /*1840*/  IMAD.U32 R3, RZ, RZ, UR4 ;  /* 0x00000004ff037e24 */ /* 0x000fca000f8e00ff */
[----:B------:R-:W-:-:S04]  /*1850*/  IADD3 R0, R6, 0x20, R3 ;  /* 0x0000002006007810 */ /* 0x000fc80007ffe003 */
[----:B------:R-:W-:-:S04]  /*1860*/  PRMT R0, RZ, 0x654, R0 ;  /* 0x00000654ff007816 */ /* 0x000fc80000000000 */
[----:B------:R3:W-:Y:S01]  /*1870*/  SYNCS.ARRIVE.TRANS64.RED.A1T0 RZ, [R0+URZ], RZ ;  /* 0x000000ff00ff79a7 */ /* 0x0007e2000810043f */
[----:B------:R-:W-:Y:S05]  /*1880*/  @P0 BRA `(.L_x_26) ;  /* 0x0000000000040947 */ /* 0x000fea0003800000 */
[----:B------:R-:W-:Y:S01]  /*1890*/  BPT.TRAP 0x1 ;  /* 0x000000040000795c */ /* 0x000fe20000300000 */
.L_x_26:
[----:B------:R-:W4:Y:S01]  /*18a0*/  LDC R9, c[0x0][0x288] ;  /* 0x0000a200ff097b82 */ /* 0x000f220000000800 */
[--C-:B---3--:R-:W-:Y:S01]  /*18b0*/  SHF.R.U32.HI R0, RZ, 0x2, R18.reuse ;  /* 0x00000002ff007819 */ /* 0x108fe20000011612 */
[----:B------:R-:W-:Y:S01]  /*18c0*/  UIADD3 UR39, UR40, UR39, URZ ;  /* 0x0000002728277290 */ /* 0x000fe2000fffe03f */
[----:B01----:R-:W-:Y:S01]  /*18d0*/  SHF.R.U32.HI R5, RZ, 0x7, R18 ;  /* 0x00000007ff057819 */ /* 0x003fe20000011612 */
[----:B------:R-:W-:Y:S01]  /*18e0*/  ULDC UR8, c[0x0][0x284] ;  /* 0x0000a10000087ab9 */ /* 0x000fe20000000800 */
[----:B------:R-:W-:Y:S01]  /*18f0*/  LOP3.LUT R4, R18, 0x60, RZ, 0xc0, !PT ;  /* 0x0000006012047812 */ /* 0x000fe200078ec0ff */
[----:B------:R-:W-:Y:S01]  /*1900*/  USHF.R.U32.HI UR4, URZ, 0x2, UR39 ;  /* 0x000000023f047899 */ /* 0x000fe20008011627 */
[----:B------:R-:W-:Y:S01]  /*1910*/  LOP3.LUT R3, R0, 0x7, RZ, 0xc0, !PT ;  /* 0x0000000700037812 */ /* 0x000fe200078ec0ff */
[----:B------:R-:W-:Y:S01]  /*1920*/  UISETP.GT.U32.AND UP1, UPT, UR39, 0x3, UPT ;  /* 0x000000032700788c */ /* 0x000fe2000bf24070 */
[----:B------:R-:W-:Y:S01]  /*1930*/  LOP3.LUT R0, R5, 0x1, RZ, 0xc0, !PT ;  /* 0x0000000105007812 */ /* 0x000fe200078ec0ff */
[----:B------:R-:W-:Y:S01]  /*1940*/  ULOP3.LUT UR4, UR4, 0x1, URZ, 0xc0, !UPT ;  /* 0x0000000104047892 */ /* 0x000fe2000f8ec03f */
[----:B------:R-:W-:Y:S01]  /*1950*/  SHF.R.U32.HI R6, RZ, 0x1, R4 ;  /* 0x00000001ff067819 */ /* 0x000fe20000011604 */
[----:B------:R-:W-:Y:S01]  /*1960*/  IMAD.SHL.U32 R4, R18, 0x2, RZ ;  /* 0x0000000212047824 */ /* 0x000fe200078e00ff */
[----:B------:R-:W-:Y:S01]  /*1970*/  SHF.R.S32.HI R14, RZ, 0x1f, R22 ;  /* 0x0000001fff0e7819 */ /* 0x000fe20000011416 */
[----:B------:R-:W-:Y:S01]  /*1980*/  IMAD.SHL.U32 R8, R0, 0x40, RZ ;  /* 0x0000004000087824 */ /* 0x000fe200078e00ff */
[--C-:B------:R-:W-:Y:S01]  /*1990*/  IADD3 R5, RZ, -R6, -R3.reuse ;  /* 0x80000006ff057210 */ /* 0x100fe20007ffe803 */
[----:B------:R-:W-:Y:S01]  /*19a0*/  UISETP.NE.U32.AND UP0, UPT, UR4, 0x1, UPT ;  /* 0x000000010400788c */ /* 0x000fe2000bf05070 */
[----:B------:R-:W-:Y:S01]  /*19b0*/  LOP3.LUT R4, R4, 0x6, RZ, 0xc0, !PT ;  /* 0x0000000604047812 */ /* 0x000fe200078ec0ff */
[----:B------:R-:W-:Y:S01]  /*19c0*/  ULDC.64 UR6, c[0x0][0x5d0] ;  /* 0x0001740000067ab9 */ /* 0x000fe20000000a00 */
[----:B------:R-:W-:Y:S01]  /*19d0*/  LOP3.LUT R3, R8, 0x40, R3, 0xe2, !PT ;  /* 0x0000004008037812 */ /* 0x000fe200078ee203 */
[----:B------:R-:W-:Y:S01]  /*19e0*/  IMAD R7, R0, -0x40, R5 ;  /* 0xffffffc000077824 */ /* 0x000fe200078e0205 */
[----:B------:R-:W-:Y:S01]  /*19f0*/  LOP3.LUT R0, R18, 0x3, RZ, 0xc0, !PT ;  /* 0x0000000312007812 */ /* 0x000fe200078ec0ff */
[----:B------:R-:W-:Y:S01]  /*1a00*/  UISETP.LT.U32.AND UP1, UPT, UR40, 0x4, UP1 ;  /* 0x000000042800788c */ /* 0x000fe20008f21070 */
[----:B------:R-:W-:Y:S01]  /*1a10*/  PRMT R8, R4, 0x6540, R23 ;  /* 0x0000654004087816 */ /* 0x000fe20000000017 */
[----:B------:R-:W-:Y:S01]  /*1a20*/  IMAD.SHL.U32 R23, R23, 0x100, RZ ;  /* 0x0000010017177824 */ /* 0x000fe200078e00ff */
[----:B------:R-:W-:Y:S01]  /*1a30*/  UISETP.GT.U32.AND UP0, UPT, UR40, 0x3, !UP0 ;  /* 0x000000032800788c */ /* 0x000fe2000c704070 */
[----:B----4-:R-:W-:Y:S01]  /*1a40*/  IMAD R12, R0, -0x2, R9 ;  /* 0xfffffffe000c7824 */ /* 0x010fe200078e0209 */
[----:B------:R-:W-:Y:S01]  /*1a50*/  USEL UR5, URZ, 0x1, !UP1 ;  /* 0x000000013f057887 */ /* 0x000fe2000c800000 */
[----:B------:R-:W-:Y:S01]  /*1a60*/  IMAD.SHL.U32 R0, R152, 0x80, RZ ;  /* 0x0000008098007824 */ /* 0x000fe200078e00ff */
[----:B------:R-:W-:Y:S01]  /*1a70*/  ISETP.GE.AND P0, PT, R23, R9, PT ;  /* 0x000000091700720c */ /* 0x000fe20003f06270 */
[----:B------:R-:W-:Y:S01]  /*1a80*/  IMAD R5, R14, UR6, RZ ;  /* 0x000000060e057c24 */ /* 0x000fe2000f8e02ff */
[----:B------:R-:W-:Y:S01]  /*1a90*/  SHF.R.S32.HI R9, RZ, 0x1f, R8 ;  /* 0x0000001fff097819 */ /* 0x000fe20000011408 */
[----:B------:R-:W-:Y:S01]  /*1aa0*/  USEL UR4, URZ, 0x1, !UP0 ;  /* 0x000000013f047887 */ /* 0x000fe2000c000000 */
[----:B------:R-:W-:Y:S01]  /*1ab0*/  ISETP.GE.OR P0, PT, R0, UR8, P0 ;  /* 0x0000000800007c0c */ /* 0x000fe20008706670 */
[----:B------:R-:W-:Y:S01]  /*1ac0*/  IMAD.WIDE R10, R152, 0x80, RZ ;  /* 0x00000080980a7825 */ /* 0x000fe200078e02ff */
[----:B------:R-:W-:Y:S01]  /*1ad0*/  ULOP3.LUT UR39, UR39, 0x3, URZ, 0xc0, !UPT ;  /* 0x0000000327277892 */ /* 0x000fe2000f8ec03f */
[----:B------:R-:W-:Y:S01]  /*1ae0*/  IADD3 R160, -R0, UR8, R7 ;  /* 0x0000000800a07c10 */ /* 0x000fe2000fffe107 */
[----:B------:R-:W-:Y:S01]  /*1af0*/  ULOP3.LUT UR38, UR4, UR38, UR5, 0x96, !UPT ;  /* 0x0000002604267292 */ /* 0x000fe2000f8e9605 */
[----:B------:R-:W-:Y:S01]  /*1b00*/  IMAD R13, R22, UR7, R5 ;  /* 0x00000007160d7c24 */ /* 0x000fe2000f8e0205 */
[----:B------:R-:W-:Y:S01]  /*1b10*/  LOP3.LUT R161, R10, R3, R6, 0xfe, !PT ;  /* 0x000000030aa17212 */ /* 0x000fe200078efe06 */
[----:B------:R-:W-:-:S04]  /*1b20*/  IMAD.WIDE.U32 R4, R22, UR6, R8 ;  /* 0x0000000616047c25 */ /* 0x000fc8000f8e0008 */
[----:B------:R-:W-:Y:S02]  /*1b30*/  IMAD.IADD R5, R5, 0x1, R13 ;  /* 0x0000000105057824 */ /* 0x000fe400078e020d */
[----:B------:R-:W-:Y:S02]  /*1b40*/  IMAD.IADD R0, R12, 0x1, -R23 ;  /* 0x000000010c007824 */ /* 0x000fe400078e0a17 */
[----:B------:R-:W-:Y:S01]  /*1b50*/  IMAD.MOV.U32 R152, RZ, RZ, -0x1 ;  /* 0xffffffffff987424 */ /* 0x000fe200078e00ff */
[----:B------:R-:W-:Y:S06]  /*1b60*/  @P0 BRA `(.L_x_28) ;  /* 0x0000006000a00947 */ /* 0x000fec0003800000 */
[----:B------:R-:W0:Y:S01]  /*1b70*/  LDC.64 R12, c[0x0][0x5c8] ;  /* 0x00017200ff0c7b82 */ /* 0x000e220000000a00 */
[----:B------:R-:W-:Y:S01]  /*1b80*/  ULDC.64 UR4, c[0x0][0x5c0] ;  /* 0x0001700000047ab9 */ /* 0x000fe20000000a00 */
[----:B------:R-:W-:Y:S01]  /*1b90*/  BSSY B0, `(.L_x_28) ;  /* 0x0000625000007945 */ /* 0x000fe20003800000 */
[-C--:B0-----:R-:W-:Y:S02]  /*1ba0*/  IMAD R6, R11, R12.reuse, RZ ;  /* 0x0000000c0b067224 */ /* 0x081fe400078e02ff */
[----:B------:R-:W-:-:S04]  /*1bb0*/  IMAD.WIDE.U32 R4, R161, R12, R4 ;  /* 0x0000000ca1047225 */ /* 0x000fc800078e0004 */
[----:B------:R-:W-:Y:S01]  /*1bc0*/  IMAD R3, R161, R13, R6 ;  /* 0x0000000da1037224 */ /* 0x000fe200078e0206 */
[----:B------:R-:W-:-:S03]  /*1bd0*/  IADD3 R4, P0, R4, UR4, RZ ;  /* 0x0000000404047c10 */ /* 0x000fc6000ff1e0ff */
[----:B------:R-:W-:Y:S01]  /*1be0*/  IMAD.IADD R3, R5, 0x1, R3 ;  /* 0x0000000105037824 */ /* 0x000fe200078e0203 */
[----:B------:R-:W-:-:S04]  /*1bf0*/  LEA R6, P1, R12, R4, 0x3 ;  /* 0x000000040c067211 */ /* 0x000fc800078218ff */
[----:B------:R-:W-:Y:S02]  /*1c00*/  IADD3.X R5, R3, UR5, RZ, P0, !PT ;  /* 0x0000000503057c10 */ /* 0x000fe400087fe4ff */
[----:B-----5:R-:W-:Y:S02]  /*1c10*/  ISETP.NE.AND P0, PT, R154, RZ, PT ;  /* 0x000000ff9a00720c */ /* 0x020fe40003f05270 */
[----:B------:R-:W-:-:S11]  /*1c20*/  LEA.HI.X R7, R12, R5, R13, 0x3, P1 ;  /* 0x000000050c077211 */ /* 0x000fd600008f1c0d */
[----:B------:R-:W-:Y:S05]  /*1c30*/  @!P0 BRA `(.L_x_29) ;  /* 0x0000004800608947 */ /* 0x000fea0003800000 */
[----:B------:R-:W0:Y:S01]  /*1c40*/  LDC.64 R156, c[0x0][0x5b0] ;  /* 0x00016c00ff9c7b82 */ /* 0x000e220000000a00 */
[----:B------:R-:W-:Y:S01]  /*1c50*/  ULDC.64 UR4, c[0x0][0x5b8] ;  /* 0x00016e0000047ab9 */ /* 0x000fe20000000a00 */
[----:B------:R-:W-:Y:S01]  /*1c60*/  ISETP.GE.AND P1, PT, R160, 0x1, PT ;  /* 0x00000001a000780c */ /* 0x000fe20003f26270 */
[----:B------:R-:W-:Y:S01]  /*1c70*/  IMAD R3, R14, UR4, RZ ;  /* 0x000000040e037c24 */ /* 0x000fe2000f8e02ff */
[----:B------:R-:W-:Y:S01]  /*1c80*/  BSSY B1, `(.L_x_30) ;  /* 0x000000e000017945 */ /* 0x000fe20003800000 */
[----:B------:R-:W-:Y:S01]  /*1c90*/  IMAD.WIDE.U32 R20, R22, UR4, R8 ;  /* 0x0000000416147c25 */ /* 0x000fe2000f8e0008 */
[----:B------:R-:W-:Y:S02]  /*1ca0*/  ISETP.LT.OR P5, PT, R0, 0x1, !P1 ;  /* 0x000000010000780c */ /* 0x000fe40004fa1670 */
[----:B------:R-:W1:Y:S01]  /*1cb0*/  LDC.64 R158, c[0x0][0x5a8] ;  /* 0x00016a00ff9e7b82 */ /* 0x000e620000000a00 */
[----:B------:R-:W-:Y:S02]  /*1cc0*/  IMAD R3, R22, UR5, R3 ;  /* 0x0000000516037c24 */ /* 0x000fe4000f8e0203 */
[----:B------:R-:W-:-:S02]  /*1cd0*/  IMAD.MOV.U32 R14, RZ, RZ, R20 ;  /* 0x000000ffff0e7224 */ /* 0x000fc400078e0014 */
[----:B------:R-:W-:Y:S02]  /*1ce0*/  IMAD.IADD R15, R21, 0x1, R3 ;  /* 0x00000001150f7824 */ /* 0x000fe400078e0203 */
[-C--:B0-----:R-:W-:Y:S02]  /*1cf0*/  IMAD R10, R11, R156.reuse, RZ ;  /* 0x0000009c0b0a7224 */ /* 0x081fe400078e02ff */
[----:B------:R-:W-:-:S04]  /*1d00*/  IMAD.WIDE.U32 R8, R161, R156, R14 ;  /* 0x0000009ca1087225 */ /* 0x000fc800078e000e */
[----:B------:R-:W-:Y:S01]  /*1d10*/  IMAD R13, R161, R157, R10 ;  /* 0x0000009da10d7224 */ /* 0x000fe200078e020a */
[----:B-1----:R-:W-:-:S04]  /*1d20*/  IADD3 R8, P0, R8, R158, RZ ;  /* 0x0000009e08087210 */ /* 0x002fc80007f1e0ff */
[----:B------:R-:W-:Y:S01]  /*1d30*/  IADD3.X R9, R159, R9, R13, P0, !PT ;  /* 0x000000099f097210 */ /* 0x000fe200007fe40d */
[----:B------:R-:W-:Y:S08]  /*1d40*/  @P5 BRA `(.L_x_31) ;  /* 0x0000000000045947 */ /* 0x000ff00003800000 */
[----:B--2---:R0:W5:Y:S02]  /*1d50*/  LDG.E.U8 R155, desc[UR36][R8.64] ;  /* 0x00000024089b7981 */ /* 0x004164000c1e1100 */
.L_x_31:
[----:B------:R-:W-:Y:S05]  /*1d60*/  BSYNC B1 ;  /* 0x0000000000017941 */ /* 0x000fea0003800000 */
.L_x_30:
[----:B-----5:R-:W-:Y:S01]  /*1d70*/  LOP3.LUT R3, R155, 0xffff, RZ, 0xc0, !PT ;  /* 0x0000ffff9b037812 */ /* 0x020fe200078ec0ff */
[----:B------:R-:W-:Y:S01]  /*1d80*/  IMAD.SHL.U32 R10, R156, 0x8, RZ ;  /* 0x000000089c0a7824 */ /* 0x000fe200078e00ff */
[----:B------:R-:W-:Y:S01]  /*1d90*/  ISETP.LT.OR P2, PT, R0, 0x2, !P1 ;  /* 0x000000020000780c */ /* 0x000fe20004f41670 */
[----:B------:R-:W-:Y:S01]  /*1da0*/  BSSY B1, `(.L_x_32) ;  /* 0x000000e000017945 */ /* 0x000fe20003800000 */
[----:B------:R-:W-:Y:S02]  /*1db0*/  PRMT R3, R3, 0x8880, RZ ;  /* 0x0000888003037816 */ /* 0x000fe400000000ff */
[----:B------:R-:W-:Y:S02]  /*1dc0*/  SHF.L.U64.HI R11, R156, 0x3, R157 ;  /* 0x000000039c0b7819 */ /* 0x000fe4000001029d */
[----:B------:R-:W-:Y:S01]  /*1dd0*/  ISETP.GE.AND P0, PT, R160, 0x9, PT ;  /* 0x00000009a000780c */ /* 0x000fe20003f06270 */
[----:B------:R-:W-:Y:S02]  /*1de0*/  IMAD R12, R3, R154, RZ ;  /* 0x0000009a030c7224 */ /* 0x000fe400078e02ff */
[----:B------:R-:W-:-:S04]  /*1df0*/  IMAD.WIDE.U32 R10, R161, R156, R10 ;  /* 0x0000009ca10a7225 */ /* 0x000fc800078e000a */
[----:B------:R-:W-:Y:S01]  /*1e00*/  @!P5 IMAD R3, R24, R153, R12 ;  /* 0x000000991803d224 */ /* 0x000fe200078e020c */
[----:B------:R-:W-:Y:S01]  /*1e10*/  IADD3 R10, P3, P4, R20, R158, R10 ;  /* 0x0000009e140a7210 */ /* 0x000fe20007c7e00a */
[----:B------:R-:W-:-:S03]  /*1e20*/  IMAD.IADD R13, R13, 0x1, R11 ;  /* 0x000000010d0d7824 */ /* 0x000fc600078e020b */
[----:B------:R1:W-:Y:S01]  /*1e30*/  @!P5 STG.E.U8 desc[UR36][R4.64], R3 ;  /* 0x000000030400d986 */ /* 0x0003e2000c101124 */
[----:B------:R-:W-:Y:S08]  /*1e40*/  @P2 BRA `(.L_x_33) ;  /* 0x00000000000c2947 */ /* 0x000ff00003800000 */
[----:B--2---:R-:W1:Y:S02]  /*1e50*/  LDG.E.U8 R155, desc[UR36][R8.64+0x1] ;  /* 0x00000124089b7981 */ /* 0x004e64000c1e1100 */
[----:B-1----:R-:W-:-:S05]  /*1e60*/  PRMT R3, R155, 0x8880, RZ ;  /* 0x000088809b037816 */ /* 0x002fca00000000ff */
[----:B------:R-:W-:-:S07]  /*1e70*/  IMAD R12, R3, R154, RZ ;  /* 0x0000009a030c7224 */ /* 0x000fce00078e02ff */
.L_x_33:
[----:B------:R-:W-:Y:S05]  /*1e80*/  BSYNC B1 ;  /* 0x0000000000017941 */ /* 0x000fea0003800000 */
.L_x_32:
[C---:B------:R-:W-:Y:S01]  /*1e90*/  ISETP.LT.OR P5, PT, R0.reuse, 0x1, !P0 ;  /* 0x000000010000780c */ /* 0x040fe200047a1670 */
[----:B------:R-:W-:Y:S01]  /*1ea0*/  @!P2 IMAD R25, R25, R153, R12 ;  /* 0x000000991919a224 */ /* 0x000fe200078e020c */
[----:B------:R-:W-:Y:S01]  /*1eb0*/  BSSY B1, `(.L_x_34) ;  /* 0x000000a000017945 */ /* 0x000fe20003800000 */
[----:B------:R-:W-:Y:S02]  /*1ec0*/  IADD3.X R11, R15, R159, R13, P3, P4 ;  /* 0x0000009f0f0b7210 */ /* 0x000fe40001fe840d */
[C---:B------:R-:W-:Y:S01]  /*1ed0*/  ISETP.LT.OR P3, PT, R0.reuse, 0x2, !P0 ;  /* 0x000000020000780c */ /* 0x040fe20004761670 */
[----:B------:R3:W-:Y:S01]  /*1ee0*/  @!P2 STG.E.U8 desc[UR36][R4.64+0x1], R25 ;  /* 0x000001190400a986 */ /* 0x0007e2000c101124 */
[C---:B------:R-:W-:Y:S02]  /*1ef0*/  ISETP.LT.OR P4, PT, R0.reuse, 0x9, !P1 ;  /* 0x000000090000780c */ /* 0x040fe40004f81670 */
[----:B------:R-:W-:-:S04]  /*1f00*/  ISETP.LT.OR P2, PT, R0, 0xa, !P1 ;  /* 0x0000000a0000780c */ /* 0x000fc80004f41670 */
[----:B------:R-:W-:Y:S09]  /*1f10*/  @P5 BRA `(.L_x_35) ;  /* 0x00000000000c5947 */ /* 0x000ff20003800000 */
[----:B--2---:R-:W1:Y:S02]  /*1f20*/  LDG.E.U8 R155, desc[UR36][R10.64] ;  /* 0x000000240a9b7981 */ /* 0x004e64000c1e1100 */
[----:B-1----:R-:W-:-:S05]  /*1f30*/  PRMT R3, R155, 0x8880, RZ ;  /* 0x000088809b037816 */ /* 0x002fca00000000ff */
[----:B------:R-:W-:-:S07]  /*1f40*/  IMAD R12, R3, R154, RZ ;  /* 0x0000009a030c7224 */ /* 0x000fce00078e02ff */
.L_x_35:
[----:B------:R-:W-:Y:S05]  /*1f50*/  BSYNC B1 ;  /* 0x0000000000017941 */ /* 0x000fea0003800000 */
.L_x_34:
[----:B-1----:R-:W-:Y:S01]  /*1f60*/  @!P5 IMAD R3, R26, R153, R12 ;  /* 0x000000991a03d224 */ /* 0x002fe200078e020c */
[----:B------:R-:W-:Y:S04]  /*1f70*/  BSSY B1, `(.L_x_36) ;  /* 0x0000006000017945 */ /* 0x000fe80003800000 */
[----:B------:R1:W-:Y:S01]  /*1f80*/  @!P5 STG.E.U8 desc[UR36][R6.64], R3 ;  /* 0x000000030600d986 */ /* 0x0003e2000c101124 */
[----:B------:R-:W-:Y:S05]  /*1f90*/  @P3 BRA `(.L_x_37) ;  /* 0x00000000000c3947 */ /* 0x000fea0003800000 */
[----:B--2---:R-:W1:Y:S02]  /*1fa0*/  LDG.E.U8 R155, desc[UR36][R10.64+0x1] ;  /* 0x000001240a9b7981 */ /* 0x004e64000c1e1100 */
[----:B-1----:R-:W-:-:S05]  /*1fb0*/  PRMT R3, R155, 0x8880, RZ ;  /* 0x000088809b037816 */ /* 0x002fca00000000ff */
[----:B------:R-:W-:-:S07]  /*1fc0*/  IMAD R12, R3, R154, RZ ;  /* 0x0000009a030c7224 */ /* 0x000fce00078e02ff */
.L_x_37:
[----:B------:R-:W-:Y:S05]  /*1fd0*/  BSYNC B1 ;  /* 0x0000000000017941 */ /* 0x000fea0003800000 */
.L_x_36:
[----:B------:R-:W-:Y:S01]  /*1fe0*/  @!P3 IMAD R27, R27, R153, R12 ;  /* 0x000000991b1bb224 */ /* 0x000fe200078e020c */
[----:B------:R-:W-:Y:S04]  /*1ff0*/  BSSY B1, `(.L_x_38) ;  /* 0x0000006000017945 */ /* 0x000fe80003800000 */
[----:B------:R4:W-:Y:S01]  /*2000*/  @!P3 STG.E.U8 desc[UR36][R6.64+0x1], R27 ;  /* 0x0000011b0600b986 */ /* 0x0009e2000c101124 */
[----:B------:R-:W-:Y:S05]  /*2010*/  @P4 BRA `(.L_x_39) ;  /* 0x00000000000c4947 */ /* 0x000fea0003800000 */
[----:B--2---:R-:W1:Y:S02]  /*2020*/  LDG.E.U8 R155, desc[UR36][R8.64+0x8] ;  /* 0x00000824089b7981 */ /* 0x004e64000c1e1100 */
[----:B-1----:R-:W-:-:S05]  /*2030*/  PRMT R3, R155, 0x8880, RZ ;  /* 0x000088809b037816 */ /* 0x002fca00000000ff */
[----:B------:R-:W-:-:S07]  /*2040*/  IMAD R12, R3, R154, RZ ;  /* 0x0000009a030c7224 */ /* 0x000fce00078e02ff */
.L_x_39:
[----:B------:R-:W-:Y:S05]  /*2050*/  BSYNC B1 ;  /* 0x0000000000017941 */ /* 0x000fea0003800000 */
.L_x_38:
[----:B-1----:R-:W-:Y:S01]  /*2060*/  @!P4 IMAD R3, R28, R153, R12 ;  /* 0x000000991c03c224 */ /* 0x002fe200078e020c */
[----:B------:R-:W-:Y:S04]  /*2070*/  BSSY B1, `(.L_x_40) ;  /* 0x0000006000017945 */ /* 0x000fe80003800000 */
[----:B------:R1:W-:Y:S01]  /*2080*/  @!P4 STG.E.U8 desc[UR36][R4.64+0x8], R3 ;  /* 0x000008030400c986 */ /* 0x0003e2000c101124 */
[----:B------:R-:W-:Y:S05]  /*2090*/  @P2 BRA `(.L_x_41) ;  /* 0x00000000000c2947 */ /* 0x000fea0003800000 */
[----:B--2---:R-:W1:Y:S02]  /*20a0*/  LDG.E.U8 R155, desc[UR36][R8.64+0x9] ;  /* 0x00000924089b7981 */ /* 0x004e64000c1e1100 */
[----:B-1----:R-:W-:-:S05]  /*20b0*/  PRMT R3, R155, 0x8880, RZ ;  /* 0x000088809b037816 */ /* 0x002fca00000000ff */
[----:B------:R-:W-:-:S07]  /*20c0*/  IMAD R12, R3, R154, RZ ;  /* 0x0000009a030c7224 */ /* 0x000fce00078e02ff */
.L_x_41:
[----:B------:R-:W-:Y:S05]  /*20d0*/  BSYNC B1 ;  /* 0x0000000000017941 */ /* 0x000fea0003800000 */
.L_x_40:
[C---:B------:R-:W-:Y:S01]  /*20e0*/  ISETP.LT.OR P4, PT, R0.reuse, 0x9, !P0 ;  /* 0x000000090000780c */ /* 0x040fe20004781670 */
[----:B------:R-:W-:Y:S01]  /*20f0*/  @!P2 IMAD R29, R29, R153, R12 ;  /* 0x000000991d1da224 */ /* 0x000fe200078e020c */
[----:B------:R-:W-:Y:S01]  /*2100*/  BSSY B1, `(.L_x_42) ;  /* 0x0000009000017945 */ /* 0x000fe20003800000 */
[C---:B------:R-:W-:Y:S02]  /*2110*/  ISETP.LT.OR P3, PT, R0.reuse, 0xa, !P0 ;  /* 0x0000000a0000780c */ /* 0x040fe40004761670 */
[C---:B------:R-:W-:Y:S01]  /*2120*/  ISETP.LT.OR P5, PT, R0.reuse, 0x11, !P1 ;  /* 0x000000110000780c */ /* 0x040fe20004fa1670 */
[----:B------:R0:W-:Y:S01]  /*2130*/  @!P2 STG.E.U8 desc[UR36][R4.64+0x9], R29 ;  /* 0x0000091d0400a986 */ /* 0x0001e2000c101124 */
[----:B------:R-:W-:-:S06]  /*2140*/  ISETP.LT.OR P2, PT, R0, 0x12, !P1 ;  /* 0x000000120000780c */ /* 0x000fcc0004f41670 */
[----:B------:R-:W-:Y:S07]  /*2150*/  @P4 BRA `(.L_x_43) ;  /* 0x00000000000c4947 */ /* 0x000fee0003800000 */
[----:B--2---:R-:W1:Y:S02]  /*2160*/  LDG.E.U8 R155, desc[UR36][R10.64+0x8] ;  /* 0x000008240a9b7981 */ /* 0x004e64000c1e1100 */
[----:B-1----:R-:W-:-:S05]  /*2170*/  PRMT R3, R155, 0x8880, RZ ;  /* 0x000088809b037816 */ /* 0x002fca00000000ff */
[----:B------:R-:W-:-:S07]  /*2180*/  IMAD R12, R3, R154, RZ ;  /* 0x0000009a030c7224 */ /* 0x000fce00078e02ff */
.L_x_43:
[----:B------:R-:W-:Y:S05]  /*2190*/  BSYNC B1 ;  /* 0x0000000000017941 */ /* 0x000fea0003800000 */
.L_x_42:
[----:B-1----:R-:W-:Y:S01]  /*21a0*/  @!P4 IMAD R3, R30, R153, R12 ;  /* 0x000000991e03c224 */ /* 0x002fe200078e020c */
[----:B------:R-:W-:Y:S04]  /*21b0*/  BSSY B1, `(.L_x_44) ;  /* 0x0000006000017945 */ /* 0x000fe80003800000 */
[----:B------:R1:W-:Y:S01]  /*21c0*/  @!P4 STG.E.U8 desc[UR36][R6.64+0x8], R3 ;  /* 0x000008030600c986 */ /* 0x0003e2000c101124 */
[----:B------:R-:W-:Y:S05]  /*21d0*/  @P3 BRA `(.L_x_45) ;  /* 0x00000000000c3947 */ /* 0x000fea0003800000 */
[----:B--2---:R-:W1:Y:S02]  /*21e0*/  LDG.E.U8 R155, desc[UR36][R10.64+0x9] ;  /* 0x000009240a9b7981 */ /* 0x004e64000c1e1100 */
[----:B-1----:R-:W-:-:S05]  /*21f0*/  PRMT R3, R155, 0x8880, RZ ;  /* 0x000088809b037816 */ /* 0x002fca00000000ff */
[----:B------:R-:W-:-:S07]  /*2200*/  IMAD R12, R3, R154, RZ ;  /* 0x0000009a030c7224 */ /* 0x000fce00078e02ff */
.L_x_45:
[----:B------:R-:W-:Y:S05]  /*2210*/  BSYNC B1 ;  /* 0x0000000000017941 */ /* 0x000fea0003800000 */
.L_x_44:
[----:B------:R-:W-:Y:S01]  /*2220*/  @!P3 IMAD R31, R31, R153, R12 ;  /* 0x000000991f1fb224 */ /* 0x000fe200078e020c */
[----:B------:R-:W-:Y:S04]  /*2230*/  BSSY B1, `(.L_x_46) ;  /* 0x0000006000017945 */ /* 0x000fe80003800000 */
[----:B------:R0:W-:Y:S01]  /*2240*/  @!P3 STG.E.U8 desc[UR36][R6.64+0x9], R31 ;  /* 0x0000091f0600b986 */ /* 0x0001e2000c101124 */
[----:B------:R-:W-:Y:S05]  /*2250*/  @P5 BRA `(.L_x_47) ;  /* 0x00000000000c5947 */ /* 0x000fea0003800000 */
[----:B--2---:R-:W1:Y:S02]  /*2260*/  LDG.E.U8 R155, desc[UR36][R8.64+0x10] ;  /* 0x00001024089b7981 */ /* 0x004e64000c1e1100 */
[----:B-1----:R-:W-:-:S05]  /*2270*/  PRMT R3, R155, 0x8880, RZ ;  /* 0x000088809b037816 */ /* 0x002fca00000000ff */
[----:B------:R-:W-:-:S07]  /*2280*/  IMAD R12, R3, R154, RZ ;  /* 0x0000009a030c7224 */ /* 0x000fce00078e02ff */
.L_x_47:
[----:B------:R-:W-:Y:S05]  /*2290*/  BSYNC B1 ;  /* 0x0000000000017941 */ /* 0x000fea0003800000 */
.L_x_46:
[----:B-1----:R-:W-:Y:S01]  /*22a0*/  @!P5 IMAD R3, R32, R153, R12 ;  /* 0x000000992003d224 */ /* 0x002fe200078e020c */
[----:B------:R-:W-:Y:S04]  /*22b0*/  BSSY B1, `(.L_x_48) ;  /* 0x0000006000017945 */ /* 0x000fe80003800000 */
[----:B------:R1:W-:Y:S01]  /*22c0*/  @!P5 STG.E.U8 desc[UR36][R4.64+0x10], R3 ;  /* 0x000010030400d986 */ /* 0x0003e2000c101124 */
[----:B------:R-:W-:Y:S05]  /*22d0*/  @P2 BRA `(.L_x_49) ;  /* 0x00000000000c2947 */ /* 0x000fea0003800000 */
[----:B--2---:R-:W1:Y:S02]  /*22e0*/  LDG.E.U8 R155, desc[UR36][R8.64+0x11] ;  /* 0x00001124089b7981 */ /* 0x004e64000c1e1100 */
[----:B-1----:R-:W-:-:S05]  /*22f0*/  PRMT R3, R155, 0x8880, RZ ;  /* 0x000088809b037816 */ /* 0x002fca00000000ff */
[----:B------:R-:W-:-:S07]  /*2300*/  IMAD R12, R3, R154, RZ ;  /* 0x0000009a030c7224 */ /* 0x000fce00078e02ff */
.L_x_49:
[----:B------:R-:W-:Y:S05]  /*2310*/  BSYNC B1 ;  /* 0x0000000000017941 */ /* 0x000fea0003800000 */
.L_x_48:
        /* <DEDUP_REMOVED lines=11> */
.L_x_51:
[----:B------:R-:W-:Y:S05]  /*23d0*/  BSYNC B1 ;  /* 0x0000000000017941 */ /* 0x000fea0003800000 */
.L_x_50:
[----:B-1----:R-:W-:Y:S01]  /*23e0*/  @!P4 IMAD R3, R34, R153, R12 ;  /* 0x000000992203c224 */ /* 0x002fe200078e020c */
[----:B------:R-:W-:Y:S04]  /*23f0*/  BSSY B1, `(.L_x_52) ;  /* 0x0000006000017945 */ /* 0x000fe80003800000 */
[----:B------:R1:W-:Y:S01]  /*2400*/  @!P4 STG.E.U8 desc[UR36][R6.64+0x10], R3 ;  /* 0x000010030600c986 */ /* 0x0003e2000c101124 */
[----:B------:R-:W-:Y:S05]  /*2410*/  @P3 BRA `(.L_x_53) ;  /* 0x00000000000c3947 */ /* 0x000fea0003800000 */
[----:B--2---:R-:W1:Y:S02]  /*2420*/  LDG.E.U8 R155, desc[UR36][R10.64+0x11] ;  /* 0x000011240a9b7981 */ /* 0x004e64000c1e1100 */
[----:B-1----:R-:W-:-:S05]  /*2430*/  PRMT R3, R155, 0x8880, RZ ;  /* 0x000088809b037816 */ /* 0x002fca00000000ff */
[----:B------:R-:W-:-:S07]  /*2440*/  IMAD R12, R3, R154, RZ ;  /* 0x0000009a030c7224 */ /* 0x000fce00078e02ff */
.L_x_53:
[----:B------:R-:W-:Y:S05]  /*2450*/  BSYNC B1 ;  /* 0x0000000000017941 */ /* 0x000fea0003800000 */
.L_x_52:
[----:B------:R-:W-:Y:S01]  /*2460*/  @!P3 IMAD R35, R35, R153, R12 ;  /* 0x000000992323b224 */ /* 0x000fe200078e020c */
[----:B------:R-:W-:Y:S04]  /*2470*/  BSSY B1, `(.L_x_54) ;  /* 0x0000006000017945 */ /* 0x000fe80003800000 */
[----:B------:R0:W-:Y:S01]  /*2480*/  @!P3 STG.E.U8 desc[UR36][R6.64+0x11], R35 ;  /* 0x000011230600b986 */ /* 0x0001e2000c101124 */
[----:B------:R-:W-:Y:S05]  /*2490*/  @P5 BRA `(.L_x_55) ;  /* 0x00000000000c5947 */ /* 0x000fea0003800000 */
[----:B--2---:R-:W1:Y:S02]  /*24a0*/  LDG.E.U8 R155, desc[UR36][R8.64+0x18] ;  /* 0x00001824089b7981 */ /* 0x004e64000c1e1100 */
[----:B-1----:R-:W-:-:S05]  /*24b0*/  PRMT R3, R155, 0x8880, RZ ;  /* 0x000088809b037816 */ /* 0x002fca00000000ff */
[----:B------:R-:W-:-:S07]  /*24c0*/  IMAD R12, R3, R154, RZ ;  /* 0x0000009a030c7224 */ /* 0x000fce00078e02ff */
.L_x_55:
[----:B------:R-:W-:Y:S05]  /*24d0*/  BSYNC B1 ;  /* 0x0000000000017941 */ /* 0x000fea0003800000 */
.L_x_54:
[----:B-1----:R-:W-:Y:S01]  /*24e0*/  @!P5 IMAD R3, R36, R153, R12 ;  /* 0x000000992403d224 */ /* 0x002fe200078e020c */
[----:B------:R-:W-:Y:S04]  /*24f0*/  BSSY B1, `(.L_x_56) ;  /* 0x0000006000017945 */ /* 0x000fe80003800000 */
[----:B------:R1:W-:Y:S01]  /*2500*/  @!P5 STG.E.U8 desc[UR36][R4.64+0x18], R3 ;  /* 0x000018030400d986 */ /* 0x0003e2000c101124 */
[----:B------:R-:W-:Y:S05]  /*2510*/  @P2 BRA `(.L_x_57) ;  /* 0x00000000000c2947 */ /* 0x000fea0003800000 */
[----:B--2---:R-:W1:Y:S02]  /*2520*/  LDG.E.U8 R155, desc[UR36][R8.64+0x19] ;  /* 0x00001924089b7981 */ /* 0x004e64000c1e1100 */
[----:B-1----:R-:W-:-:S05]  /*2530*/  PRMT R3, R155, 0x8880, RZ ;  /* 0x000088809b037816 */ /* 0x002fca00000000ff */
[----:B------:R-:W-:-:S07]  /*2540*/  IMAD R12, R3, R154, RZ ;  /* 0x0000009a030c7224 */ /* 0x000fce00078e02ff */
.L_x_57:
[----:B------:R-:W-:Y:S05]  /*2550*/  BSYNC B1 ;  /* 0x0000000000017941 */ /* 0x000fea0003800000 */
.L_x_56:
        /* <DEDUP_REMOVED lines=11> */
.L_x_59:
[----:B------:R-:W-:Y:S05]  /*2610*/  BSYNC B1 ;  /* 0x0000000000017941 */ /* 0x000fea0003800000 */
.L_x_58:
[----:B-1----:R-:W-:Y:S01]  /*2620*/  @!P4 IMAD R3, R38, R153, R12 ;  /* 0x000000992603c224 */ /* 0x002fe200078e020c */
[----:B------:R-:W-:Y:S04]  /*2630*/  BSSY B1, `(.L_x_60) ;  /* 0x0000006000017945 */ /* 0x000fe80003800000 */
[----:B------:R1:W-:Y:S01]  /*2640*/  @!P4 STG.E.U8 desc[UR36][R6.64+0x18], R3 ;  /* 0x000018030600c986 */ /* 0x0003e2000c101124 */
[----:B------:R-:W-:Y:S05]  /*2650*/  @P3 BRA `(.L_x_61) ;  /* 0x00000000000c3947 */ /* 0x000fea0003800000 */
[----:B--2---:R-:W1:Y:S02]  /*2660*/  LDG.E.U8 R155, desc[UR36][R10.64+0x19] ;  /* 0x000019240a9b7981 */ /* 0x004e64000c1e1100 */
[----:B-1----:R-:W-:-:S05]  /*2670*/  PRMT R3, R155, 0x8880, RZ ;  /* 0x000088809b037816 */ /* 0x002fca00000000ff */
[----:B------:R-:W-:-:S07]  /*2680*/  IMAD R12, R3, R154, RZ ;  /* 0x0000009a030c7224 */ /* 0x000fce00078e02ff */
.L_x_61:
[----:B------:R-:W-:Y:S05]  /*2690*/  BSYNC B1 ;  /* 0x0000000000017941 */ /* 0x000fea0003800000 */
.L_x_60:
[----:B------:R-:W-:Y:S01]  /*26a0*/  @!P3 IMAD R39, R39, R153, R12 ;  /* 0x000000992727b224 */ /* 0x000fe200078e020c */
[----:B------:R-:W-:Y:S04]  /*26b0*/  BSSY B1, `(.L_x_62) ;  /* 0x0000006000017945 */ /* 0x000fe80003800000 */
[----:B------:R0:W-:Y:S01]  /*26c0*/  @!P3 STG.E.U8 desc[UR36][R6.64+0x19], R39 ;  /* 0x000019270600b986 */ /* 0x0001e2000c101124 */
[----:B------:R-:W-:Y:S05]  /*26d0*/  @P5 BRA `(.L_x_63) ;  /* 0x00000000000c5947 */ /* 0x000fea0003800000 */
[----:B--2---:R-:W1:Y:S02]  /*26e0*/  LDG.E.U8 R155, desc[UR36][R8.64+0x20] ;  /* 0x00002024089b7981 */ /* 0x004e64000c1e1100 */
[----:B-1----:R-:W-:-:S05]  /*26f0*/  PRMT R3, R155, 0x8880, RZ ;  /* 0x000088809b037816 */ /* 0x002fca00000000ff */
[----:B------:R-:W-:-:S07]  /*2700*/  IMAD R12, R3, R154, RZ ;  /* 0x0000009a030c7224 */ /* 0x000fce00078e02ff */
.L_x_63:
[----:B------:R-:W-:Y:S05]  /*2710*/  BSYNC B1 ;  /* 0x0000000000017941 */ /* 0x000fea0003800000 */
.L_x_62:
[----:B-1----:R-:W-:Y:S01]  /*2720*/  @!P5 IMAD R3, R40, R153, R12 ;  /* 0x000000992803d224 */ /* 0x002fe200078e020c */
[----:B------:R-:W-:Y:S04]  /*2730*/  BSSY B1, `(.L_x_64) ;  /* 0x0000006000017945 */ /* 0x000fe80003800000 */
[----:B------:R1:W-:Y:S01]  /*2740*/  @!P5 STG.E.U8 desc[UR36][R4.64+0x20], R3 ;  /* 0x000020030400d986 */ /* 0x0003e2000c101124 */
[----:B------:R-:W-:Y:S05]  /*2750*/  @P2 BRA `(.L_x_65) ;  /* 0x00000000000c2947 */ /* 0x000fea0003800000 */
[----:B--2---:R-:W1:Y:S02]  /*2760*/  LDG.E.U8 R155, desc[UR36][R8.64+0x21] ;  /* 0x00002124089b7981 */ /* 0x004e64000c1e1100 */
[----:B-1----:R-:W-:-:S05]  /*2770*/  PRMT R3, R155, 0x8880, RZ ;  /* 0x000088809b037816 */ /* 0x002fca00000000ff */
[----:B------:R-:W-:-:S07]  /*2780*/  IMAD R12, R3, R154, RZ ;  /* 0x0000009a030c7224 */ /* 0x000fce00078e02ff */
.L_x_65:
[----:B------:R-:W-:Y:S05]  /*2790*/  BSYNC B1 ;  /* 0x0000000000017941 */ /* 0x000fea0003800000 */
.L_x_64:
        /* <DEDUP_REMOVED lines=11> */
.L_x_67:
[----:B------:R-:W-:Y:S05]  /*2850*/  BSYNC B1 ;  /* 0x0000000000017941 */ /* 0x000fea0003800000 */
.L_x_66:
[----:B-1----:R-:W-:Y:S01]  /*2860*/  @!P4 IMAD R3, R42, R153, R12 ;  /* 0x000000992a03c224 */ /* 0x002fe200078e020c */
[----:B------:R-:W-:Y:S04]  /*2870*/  BSSY B1, `(.L_x_68) ;  /* 0x0000006000017945 */ /* 0x000fe80003800000 */
[----:B------:R1:W-:Y:S01]  /*2880*/  @!P4 STG.E.U8 desc[UR36][R6.64+0x20], R3 ;  /* 0x000020030600c986 */ /* 0x0003e2000c101124 */
[----:B------:R-:W-:Y:S05]  /*2890*/  @P3 BRA `(.L_x_69) ;  /* 0x00000000000c3947 */ /* 0x000fea0003800000 */
[----:B--2---:R-:W1:Y:S02]  /*28a0*/  LDG.E.U8 R155, desc[UR36][R10.64+0x21] ;  /* 0x000021240a9b7981 */ /* 0x004e64000c1e1100 */
[----:B-1----:R-:W-:-:S05]  /*28b0*/  PRMT R3, R155, 0x8880, RZ ;  /* 0x000088809b037816 */ /* 0x002fca00000000ff */
[----:B------:R-:W-:-:S07]  /*28c0*/  IMAD R12, R3, R154, RZ ;  /* 0x0000009a030c7224 */ /* 0x000fce00078e02ff */
.L_x_69:
[----:B------:R-:W-:Y:S05]  /*28d0*/  BSYNC B1 ;  /* 0x0000000000017941 */ /* 0x000fea0003800000 */
.L_x_68:
[----:B------:R-:W-:Y:S01]  /*28e0*/  @!P3 IMAD R43, R43, R153, R12 ;  /* 0x000000992b2bb224 */ /* 0x000fe200078e020c */
[----:B------:R-:W-:Y:S04]  /*28f0*/  BSSY B1, `(.L_x_70) ;  /* 0x0000006000017945 */ /* 0x000fe80003800000 */
[----:B------:R0:W-:Y:S01]  /*2900*/  @!P3 STG.E.U8 desc[UR36][R6.64+0x21], R43 ;  /* 0x0000212b0600b986 */ /* 0x0001e2000c101124 */
[----:B------:R-:W-:Y:S05]  /*2910*/  @P5 BRA `(.L_x_71) ;  /* 0x00000000000c5947 */ /* 0x000fea0003800000 */
[----:B--2---:R-:W1:Y:S02]  /*2920*/  LDG.E.U8 R155, desc[UR36][R8.64+0x28] ;  /* 0x00002824089b7981 */ /* 0x004e64000c1e1100 */
[----:B-1----:R-:W-:-:S05]  /*2930*/  PRMT R3, R155, 0x8880, RZ ;  /* 0x000088809b037816 */ /* 0x002fca00000000ff */
[----:B------:R-:W-:-:S07]  /*2940*/  IMAD R12, R3, R154, RZ ;  /* 0x0000009a030c7224 */ /* 0x000fce00078e02ff */
.L_x_71:
[----:B------:R-:W-:Y:S05]  /*2950*/  BSYNC B1 ;  /* 0x0000000000017941 */ /* 0x000fea0003800000 */
.L_x_70:
[----:B-1----:R-:W-:Y:S01]  /*2960*/  @!P5 IMAD R3, R44, R153, R12 ;  /* 0x000000992c03d224 */ /* 0x002fe200078e020c */
[----:B------:R-:W-:Y:S04]  /*2970*/  BSSY B1, `(.L_x_72) ;  /* 0x0000006000017945 */ /* 0x000fe80003800000 */
[----:B------:R1:W-:Y:S01]  /*2980*/  @!P5 STG.E.U8 desc[UR36][R4.64+0x28], R3 ;  /* 0x000028030400d986 */ /* 0x0003e2000c101124 */
[----:B------:R-:W-:Y:S05]  /*2990*/  @P2 BRA `(.L_x_73) ;  /* 0x00000000000c2947 */ /* 0x000fea0003800000 */
[----:B--2---:R-:W1:Y:S02]  /*29a0*/  LDG.E.U8 R155, desc[UR36][R8.64+0x29] ;  /* 0x00002924089b7981 */ /* 0x004e64000c1e1100 */
[----:B-1----:R-:W-:-:S05]  /*29b0*/  PRMT R3, R155, 0x8880, RZ ;  /* 0x000088809b037816 */ /* 0x002fca00000000ff */
[----:B------:R-:W-:-:S07]  /*29c0*/  IMAD R12, R3, R154, RZ ;  /* 0x0000009a030c7224 */ /* 0x000fce00078e02ff */
.L_x_73:
[----:B------:R-:W-:Y:S05]  /*29d0*/  BSYNC B1 ;  /* 0x0000000000017941 */ /* 0x000fea0003800000 */
.L_x_72:
        /* <DEDUP_REMOVED lines=11> */
.L_x_75:
[----:B------:R-:W-:Y:S05]  /*2a90*/  BSYNC B1 ;  /* 0x0000000000017941 */ /* 0x000fea0003800000 */
.L_x_74:
[----:B-1----:R-:W-:Y:S01]  /*2aa0*/  @!P4 IMAD R3, R46, R153, R12 ;  /* 0x000000992e03c224 */ /* 0x002fe200078e020c */
[----:B------:R-:W-:Y:S04]  /*2ab0*/  BSSY B1, `(.L_x_76) ;  /* 0x0000006000017945 */ /* 0x000fe80003800000 */
[----:B------:R1:W-:Y:S01]  /*2ac0*/  @!P4 STG.E.U8 desc[UR36][R6.64+0x28], R3 ;  /* 0x000028030600c986 */ /* 0x0003e2000c101124 */
[----:B------:R-:W-:Y:S05]  /*2ad0*/  @P3 BRA `(.L_x_77) ;  /* 0x00000000000c3947 */ /* 0x000fea0003800000 */
[----:B--2---:R-:W1:Y:S02]  /*2ae0*/  LDG.E.U8 R155, desc[UR36][R10.64+0x29] ;  /* 0x000029240a9b7981 */ /* 0x004e64000c1e1100 */
[----:B-1----:R-:W-:-:S05]  /*2af0*/  PRMT R3, R155, 0x8880, RZ ;  /* 0x000088809b037816 */ /* 0x002fca00000000ff */
[----:B------:R-:W-:-:S07]  /*2b00*/  IMAD R12, R3, R154, RZ ;  /* 0x0000009a030c7224 */ /* 0x000fce00078e02ff */
.L_x_77:
[----:B------:R-:W-:Y:S05]  /*2b10*/  BSYNC B1 ;  /* 0x0000000000017941 */ /* 0x000fea0003800000 */
.L_x_76:
[----:B------:R-:W-:Y:S01]  /*2b20*/  @!P3 IMAD R47, R47, R153, R12 ;  /* 0x000000992f2fb224 */ /* 0x000fe200078e020c */
[----:B------:R-:W-:Y:S04]  /*2b30*/  BSSY B1, `(.L_x_78) ;  /* 0x0000006000017945 */ /* 0x000fe80003800000 */
[----:B------:R0:W-:Y:S01]  /*2b40*/  @!P3 STG.E.U8 desc[UR36][R6.64+0x29], R47 ;  /* 0x0000292f0600b986 */ /* 0x0001e2000c101124 */
[----:B------:R-:W-:Y:S05]  /*2b50*/  @P5 BRA `(.L_x_79) ;  /* 0x00000000000c5947 */ /* 0x000fea0003800000 */
[----:B--2---:R-:W1:Y:S02]  /*2b60*/  LDG.E.U8 R155, desc[UR36][R8.64+0x30] ;  /* 0x00003024089b7981 */ /* 0x004e64000c1e1100 */
[----:B-1----:R-:W-:-:S05]  /*2b70*/  PRMT R3, R155, 0x8880, RZ ;  /* 0x000088809b037816 */ /* 0x002fca00000000ff */
[----:B------:R-:W-:-:S07]  /*2b80*/  IMAD R12, R3, R154, RZ ;  /* 0x0000009a030c7224 */ /* 0x000fce00078e02ff */
.L_x_79:
[----:B------:R-:W-:Y:S05]  /*2b90*/  BSYNC B1 ;  /* 0x0000000000017941 */ /* 0x000fea0003800000 */
.L_x_78:
[----:B-1----:R-:W-:Y:S01]  /*2ba0*/  @!P5 IMAD R3, R48, R153, R12 ;  /* 0x000000993003d224 */ /* 0x002fe200078e020c */
[----:B------:R-:W-:Y:S04]  /*2bb0*/  BSSY B1, `(.L_x_80) ;  /* 0x0000006000017945 */ /* 0x000fe80003800000 */
[----:B------:R1:W-:Y:S01]  /*2bc0*/  @!P5 STG.E.U8 desc[UR36][R4.64+0x30], R3 ;  /* 0x000030030400d986 */ /* 0x0003e2000c101124 */
[----:B------:R-:W-:Y:S05]  /*2bd0*/  @P2 BRA `(.L_x_81) ;  /* 0x00000000000c2947 */ /* 0x000fea0003800000 */
[----:B--2---:R-:W1:Y:S02]  /*2be0*/  LDG.E.U8 R155, desc[UR36][R8.64+0x31] ;  /* 0x00003124089b7981 */ /* 0x004e64000c1e1100 */
[----:B-1----:R-:W-:-:S05]  /*2bf0*/  PRMT R3, R155, 0x8880, RZ ;  /* 0x000088809b037816 */ /* 0x002fca00000000ff */
[----:B------:R-:W-:-:S07]  /*2c00*/  IMAD R12, R3, R154, RZ ;  /* 0x0000009a030c7224 */ /* 0x000fce00078e02ff */
.L_x_81:
[----:B------:R-:W-:Y:S05]  /*2c10*/  BSYNC B1 ;  /* 0x0000000000017941 */ /* 0x000fea0003800000 */
.L_x_80:
        /* <DEDUP_REMOVED lines=11> */
.L_x_83:
[----:B------:R-:W-:Y:S05]  /*2cd0*/  BSYNC B1 ;  /* 0x0000000000017941 */ /* 0x000fea0003800000 */
.L_x_82:
[----:B-1----:R-:W-:Y:S01]  /*2ce0*/  @!P4 IMAD R3, R50, R153, R12 ;  /* 0x000000993203c224 */ /* 0x002fe200078e020c */
[----:B------:R-:W-:Y:S04]  /*2cf0*/  BSSY B1, `(.L_x_84) ;  /* 0x0000006000017945 */ /* 0x000fe80003800000 */
[----:B------:R1:W-:Y:S01]  /*2d00*/  @!P4 STG.E.U8 desc[UR36][R6.64+0x30], R3 ;  /* 0x000030030600c986 */ /* 0x0003e2000c101124 */
[----:B------:R-:W-:Y:S05]  /*2d10*/  @P3 BRA `(.L_x_85) ;  /* 0x00000000000c3947 */ /* 0x000fea0003800000 */
[----:B--2---:R-:W1:Y:S02]  /*2d20*/  LDG.E.U8 R155, desc[UR36][R10.64+0x31] ;  /* 0x000031240a9b7981 */ /* 0x004e64000c1e1100 */
[----:B-1----:R-:W-:-:S05]  /*2d30*/  PRMT R3, R155, 0x8880, RZ ;  /* 0x000088809b037816 */ /* 0x002fca00000000ff */
[----:B------:R-:W-:-:S07]  /*2d40*/  IMAD R12, R3, R154, RZ ;  /* 0x0000009a030c7224 */ /* 0x000fce00078e02ff */
.L_x_85:
[----:B------:R-:W-:Y:S05]  /*2d50*/  BSYNC B1 ;  /* 0x0000000000017941 */ /* 0x000fea0003800000 */
.L_x_84:
[----:B------:R-:W-:Y:S01]  /*2d60*/  @!P3 IMAD R51, R51, R153, R12 ;  /* 0x000000993333b224 */ /* 0x000fe200078e020c */
[----:B------:R-:W-:Y:S04]  /*2d70*/  BSSY B1, `(.L_x_86) ;  /* 0x0000006000017945 */ /* 0x000fe80003800000 */
[----:B------:R0:W-:Y:S01]  /*2d80*/  @!P3 STG.E.U8 desc[UR36][R6.64+0x31], R51 ;  /* 0x000031330600b986 */ /* 0x0001e2000c101124 */
[----:B------:R-:W-:Y:S05]  /*2d90*/  @P5 BRA `(.L_x_87) ;  /* 0x00000000000c5947 */ /* 0x000fea0003800000 */
[----:B--2---:R-:W1:Y:S02]  /*2da0*/  LDG.E.U8 R155, desc[UR36][R8.64+0x38] ;  /* 0x00003824089b7981 */ /* 0x004e64000c1e1100 */
[----:B-1----:R-:W-:-:S05]  /*2db0*/  PRMT R3, R155, 0x8880, RZ ;  /* 0x000088809b037816 */ /* 0x002fca00000000ff */
[----:B------:R-:W-:-:S07]  /*2dc0*/  IMAD R12, R3, R154, RZ ;  /* 0x0000009a030c7224 */ /* 0x000fce00078e02ff */
.L_x_87:
[----:B------:R-:W-:Y:S05]  /*2dd0*/  BSYNC B1 ;  /* 0x0000000000017941 */ /* 0x000fea0003800000 */
.L_x_86:
[----:B-1----:R-:W-:Y:S01]  /*2de0*/  @!P5 IMAD R3, R52, R153, R12 ;  /* 0x000000993403d224 */ /* 0x002fe200078e020c */
[----:B------:R-:W-:Y:S04]  /*2df0*/  BSSY B1, `(.L_x_88) ;  /* 0x0000006000017945 */ /* 0x000fe80003800000 */
[----:B------:R1:W-:Y:S01]  /*2e00*/  @!P5 STG.E.U8 desc[UR36][R4.64+0x38], R3 ;  /* 0x000038030400d986 */ /* 0x0003e2000c101124 */
[----:B------:R-:W-:Y:S05]  /*2e10*/  @P2 BRA `(.L_x_89) ;  /* 0x00000000000c2947 */ /* 0x000fea0003800000 */
[----:B--2---:R-:W1:Y:S02]  /*2e20*/  LDG.E.U8 R155, desc[UR36][R8.64+0x39] ;  /* 0x00003924089b7981 */ /* 0x004e64000c1e1100 */
[----:B-1----:R-:W-:-:S05]  /*2e30*/  PRMT R3, R155, 0x8880, RZ ;  /* 0x000088809b037816 */ /* 0x002fca00000000ff */
[----:B------:R-:W-:-:S07]  /*2e40*/  IMAD R12, R3, R154, RZ ;  /* 0x0000009a030c7224 */ /* 0x000fce00078e02ff */
.L_x_89:
[----:B------:R-:W-:Y:S05]  /*2e50*/  BSYNC B1 ;  /* 0x0000000000017941 */ /* 0x000fea0003800000 */
.L_x_88:
        /* <DEDUP_REMOVED lines=11> */
.L_x_91:
[----:B------:R-:W-:Y:S05]  /*2f10*/  BSYNC B1 ;  /* 0x0000000000017941 */ /* 0x000fea0003800000 */
.L_x_90:
[----:B-1----:R-:W-:Y:S01]  /*2f20*/  @!P4 IMAD R3, R54, R153, R12 ;  /* 0x000000993603c224 */ /* 0x002fe200078e020c */
[----:B------:R-:W-:Y:S04]  /*2f30*/  BSSY B1, `(.L_x_92) ;  /* 0x0000006000017945 */ /* 0x000fe80003800000 */
[----:B------:R1:W-:Y:S01]  /*2f40*/  @!P4 STG.E.U8 desc[UR36][R6.64+0x38], R3 ;  /* 0x000038030600c986 */ /* 0x0003e2000c101124 */
[----:B------:R-:W-:Y:S05]  /*2f50*/  @P3 BRA `(.L_x_93) ;  /* 0x00000000000c3947 */ /* 0x000fea0003800000 */
[----:B--2---:R-:W1:Y:S02]  /*2f60*/  LDG.E.U8 R155, desc[UR36][R10.64+0x39] ;  /* 0x000039240a9b7981 */ /* 0x004e64000c1e1100 */
[----:B-1----:R-:W-:-:S05]  /*2f70*/  PRMT R3, R155, 0x8880, RZ ;  /* 0x000088809b037816 */ /* 0x002fca00000000ff */
[----:B------:R-:W-:-:S07]  /*2f80*/  IMAD R12, R3, R154, RZ ;  /* 0x0000009a030c7224 */ /* 0x000fce00078e02ff */
.L_x_93:
[----:B------:R-:W-:Y:S05]  /*2f90*/  BSYNC B1 ;  /* 0x0000000000017941 */ /* 0x000fea0003800000 */
.L_x_92:
[----:B------:R-:W-:Y:S01]  /*2fa0*/  @!P3 IMAD R55, R55, R153, R12 ;  /* 0x000000993737b224 */ /* 0x000fe200078e020c */
[----:B------:R-:W-:Y:S04]  /*2fb0*/  BSSY B1, `(.L_x_94) ;  /* 0x0000006000017945 */ /* 0x000fe80003800000 */
[----:B------:R0:W-:Y:S01]  /*2fc0*/  @!P3 STG.E.U8 desc[UR36][R6.64+0x39], R55 ;  /* 0x000039370600b986 */ /* 0x0001e2000c101124 */
[----:B------:R-:W-:Y:S05]  /*2fd0*/  @P5 BRA `(.L_x_95) ;  /* 0x00000000000c5947 */ /* 0x000fea0003800000 */
[----:B--2---:R-:W1:Y:S02]  /*2fe0*/  LDG.E.U8 R155, desc[UR36][R8.64+0x40] ;  /* 0x00004024089b7981 */ /* 0x004e64000c1e1100 */
[----:B-1----:R-:W-:-:S05]  /*2ff0*/  PRMT R3, R155, 0x8880, RZ ;  /* 0x000088809b037816 */ /* 0x002fca00000000ff */
[----:B------:R-:W-:-:S07]  /*3000*/  IMAD R12, R3, R154, RZ ;  /* 0x0000009a030c7224 */ /* 0x000fce00078e02ff */
.L_x_95:
[----:B------:R-:W-:Y:S05]  /*3010*/  BSYNC B1 ;  /* 0x0000000000017941 */ /* 0x000fea0003800000 */
.L_x_94:
[----:B-1----:R-:W-:Y:S01]  /*3020*/  @!P5 IMAD R3, R56, R153, R12 ;  /* 0x000000993803d224 */ /* 0x002fe200078e020c */
[----:B------:R-:W-:Y:S04]  /*3030*/  BSSY B1, `(.L_x_96) ;  /* 0x0000006000017945 */ /* 0x000fe80003800000 */
[----:B------:R1:W-:Y:S01]  /*3040*/  @!P5 STG.E.U8 desc[UR36][R4.64+0x40], R3 ;  /* 0x000040030400d986 */ /* 0x0003e2000c101124 */
[----:B------:R-:W-:Y:S05]  /*3050*/  @P2 BRA `(.L_x_97) ;  /* 0x00000000000c2947 */ /* 0x000fea0003800000 */
[----:B--2---:R-:W1:Y:S02]  /*3060*/  LDG.E.U8 R155, desc[UR36][R8.64+0x41] ;  /* 0x00004124089b7981 */ /* 0x004e64000c1e1100 */
[----:B-1----:R-:W-:-:S05]  /*3070*/  PRMT R3, R155, 0x8880, RZ ;  /* 0x000088809b037816 */ /* 0x002fca00000000ff */
[----:B------:R-:W-:-:S07]  /*3080*/  IMAD R12, R3, R154, RZ ;  /* 0x0000009a030c7224 */ /* 0x000fce00078e02ff */
.L_x_97:
[----:B------:R-:W-:Y:S05]  /*3090*/  BSYNC B1 ;  /* 0x0000000000017941 */ /* 0x000fea0003800000 */
.L_x_96:
        /* <DEDUP_REMOVED lines=11> */
.L_x_99:
[----:B------:R-:W-:Y:S05]  /*3150*/  BSYNC B1 ;  /* 0x0000000000017941 */ /* 0x000fea0003800000 */
.L_x_98:
[----:B-1----:R-:W-:Y:S01]  /*3160*/  @!P4 IMAD R3, R58, R153, R12 ;  /* 0x000000993a03c224 */ /* 0x002fe200078e020c */
[----:B------:R-:W-:Y:S04]  /*3170*/  BSSY B1, `(.L_x_100) ;  /* 0x0000006000017945 */ /* 0x000fe80003800000 */
[----:B------:R1:W-:Y:S01]  /*3180*/  @!P4 STG.E.U8 desc[UR36][R6.64+0x40], R3 ;  /* 0x000040030600c986 */ /* 0x0003e2000c101124 */
[----:B------:R-:W-:Y:S05]  /*3190*/  @P3 BRA `(.L_x_101) ;  /* 0x00000000000c3947 */ /* 0x000fea0003800000 */
[----:B--2---:R-:W1:Y:S02]  /*31a0*/  LDG.E.U8 R155, desc[UR36][R10.64+0x41] ;  /* 0x000041240a9b7981 */ /* 0x004e64000c1e1100 */
[----:B-1----:R-:W-:-:S05]  /*31b0*/  PRMT R3, R155, 0x8880, RZ ;  /* 0x000088809b037816 */ /* 0x002fca00000000ff */
[----:B------:R-:W-:-:S07]  /*31c0*/  IMAD R12, R3, R154, RZ ;  /* 0x0000009a030c7224 */ /* 0x000fce00078e02ff */
.L_x_101:
[----:B------:R-:W-:Y:S05]  /*31d0*/  BSYNC B1 ;  /* 0x0000000000017941 */ /* 0x000fea0003800000 */
.L_x_100:
[----:B------:R-:W-:Y:S01]  /*31e0*/  @!P3 IMAD R59, R59, R153, R12 ;  /* 0x000000993b3bb224 */ /* 0x000fe200078e020c */
[----:B------:R-:W-:Y:S04]  /*31f0*/  BSSY B1, `(.L_x_102) ;  /* 0x0000006000017945 */ /* 0x000fe80003800000 */
[----:B------:R0:W-:Y:S01]  /*3200*/  @!P3 STG.E.U8 desc[UR36][R6.64+0x41], R59 ;  /* 0x0000413b0600b986 */ /* 0x0001e2000c101124 */
[----:B------:R-:W-:Y:S05]  /*3210*/  @P5 BRA `(.L_x_103) ;  /* 0x00000000000c5947 */ /* 0x000fea0003800000 */
[----:B--2---:R-:W1:Y:S02]  /*3220*/  LDG.E.U8 R155, desc[UR36][R8.64+0x48] ;  /* 0x00004824089b7981 */ /* 0x004e64000c1e1100 */
[----:B-1----:R-:W-:-:S05]  /*3230*/  PRMT R3, R155, 0x8880, RZ ;  /* 0x000088809b037816 */ /* 0x002fca00000000ff */
[----:B------:R-:W-:-:S07]  /*3240*/  IMAD R12, R3, R154, RZ ;  /* 0x0000009a030c7224 */ /* 0x000fce00078e02ff */
.L_x_103:
[----:B------:R-:W-:Y:S05]  /*3250*/  BSYNC B1 ;  /* 0x0000000000017941 */ /* 0x000fea0003800000 */
.L_x_102:
[----:B-1----:R-:W-:Y:S01]  /*3260*/  @!P5 IMAD R3, R60, R153, R12 ;  /* 0x000000993c03d224 */ /* 0x002fe200078e020c */
[----:B------:R-:W-:Y:S04]  /*3270*/  BSSY B1, `(.L_x_104) ;  /* 0x0000006000017945 */ /* 0x000fe80003800000 */
[----:B------:R1:W-:Y:S01]  /*3280*/  @!P5 STG.E.U8 desc[UR36][R4.64+0x48], R3 ;  /* 0x000048030400d986 */ /* 0x0003e2000c101124 */
[----:B------:R-:W-:Y:S05]  /*3290*/  @P2 BRA `(.L_x_105) ;  /* 0x00000000000c2947 */ /* 0x000fea0003800000 */
[----:B--2---:R-:W1:Y:S02]  /*32a0*/  LDG.E.U8 R155, desc[UR36][R8.64+0x49] ;  /* 0x00004924089b7981 */ /* 0x004e64000c1e1100 */
[----:B-1----:R-:W-:-:S05]  /*32b0*/  PRMT R3, R155, 0x8880, RZ ;  /* 0x000088809b037816 */ /* 0x002fca00000000ff */
[----:B------:R-:W-:-:S07]  /*32c0*/  IMAD R12, R3, R154, RZ ;  /* 0x0000009a030c7224 */ /* 0x000fce00078e02ff */
.L_x_105:
[----:B------:R-:W-:Y:S05]  /*32d0*/  BSYNC B1 ;  /* 0x0000000000017941 */ /* 0x000fea0003800000 */
.L_x_104:
        /* <DEDUP_REMOVED lines=11> */
.L_x_107:
[----:B------:R-:W-:Y:S05]  /*3390*/  BSYNC B1 ;  /* 0x0000000000017941 */ /* 0x000fea0003800000 */
.L_x_106:
[----:B-1----:R-:W-:Y:S01]  /*33a0*/  @!P4 IMAD R3, R62, R153, R12 ;  /* 0x000000993e03c224 */ /* 0x002fe200078e020c */
[----:B------:R-:W-:Y:S04]  /*33b0*/  BSSY B1, `(.L_x_108) ;  /* 0x0000006000017945 */ /* 0x000fe80003800000 */
[----:B------:R1:W-:Y:S01]  /*33c0*/  @!P4 STG.E.U8 desc[UR36][R6.64+0x48], R3 ;  /* 0x000048030600c986 */ /* 0x0003e2000c101124 */
[----:B------:R-:W-:Y:S05]  /*33d0*/  @P3 BRA `(.L_x_109) ;  /* 0x00000000000c3947 */ /* 0x000fea0003800000 */
[----:B--2---:R-:W1:Y:S02]  /*33e0*/  LDG.E.U8 R155, desc[UR36][R10.64+0x49] ;  /* 0x000049240a9b7981 */ /* 0x004e64000c1e1100 */
[----:B-1----:R-:W-:-:S05]  /*33f0*/  PRMT R3, R155, 0x8880, RZ ;  /* 0x000088809b037816 */ /* 0x002fca00000000ff */
[----:B------:R-:W-:-:S07]  /*3400*/  IMAD R12, R3, R154, RZ ;  /* 0x0000009a030c7224 */ /* 0x000fce00078e02ff */
.L_x_109:
[----:B------:R-:W-:Y:S05]  /*3410*/  BSYNC B1 ;  /* 0x0000000000017941 */ /* 0x000fea0003800000 */
.L_x_108:
[----:B------:R-:W-:Y:S01]  /*3420*/  @!P3 IMAD R63, R63, R153, R12 ;  /* 0x000000993f3fb224 */ /* 0x000fe200078e020c */
[----:B------:R-:W-:Y:S04]  /*3430*/  BSSY B1, `(.L_x_110) ;  /* 0x0000006000017945 */ /* 0x000fe80003800000 */
[----:B------:R0:W-:Y:S01]  /*3440*/  @!P3 STG.E.U8 desc[UR36][R6.64+0x49], R63 ;  /* 0x0000493f0600b986 */ /* 0x0001e2000c101124 */
[----:B------:R-:W-:Y:S05]  /*3450*/  @P5 BRA `(.L_x_111) ;  /* 0x00000000000c5947 */ /* 0x000fea0003800000 */
[----:B--2---:R-:W1:Y:S02]  /*3460*/  LDG.E.U8 R155, desc[UR36][R8.64+0x50] ;  /* 0x00005024089b7981 */ /* 0x004e64000c1e1100 */
[----:B-1----:R-:W-:-:S05]  /*3470*/  PRMT R3, R155, 0x8880, RZ ;  /* 0x000088809b037816 */ /* 0x002fca00000000ff */
[----:B------:R-:W-:-:S07]  /*3480*/  IMAD R12, R3, R154, RZ ;  /* 0x0000009a030c7224 */ /* 0x000fce00078e02ff */
.L_x_111:
[----:B------:R-:W-:Y:S05]  /*3490*/  BSYNC B1 ;  /* 0x0000000000017941 */ /* 0x000fea0003800000 */
.L_x_110:
[----:B-1----:R-:W-:Y:S01]  /*34a0*/  @!P5 IMAD R3, R64, R153, R12 ;  /* 0x000000994003d224 */ /* 0x002fe200078e020c */
[----:B------:R-:W-:Y:S04]  /*34b0*/  BSSY B1, `(.L_x_112) ;  /* 0x0000006000017945 */ /* 0x000fe80003800000 */
[----:B------:R1:W-:Y:S01]  /*34c0*/  @!P5 STG.E.U8 desc[UR36][R4.64+0x50], R3 ;  /* 0x000050030400d986 */ /* 0x0003e2000c101124 */
[----:B------:R-:W-:Y:S05]  /*34d0*/  @P2 BRA `(.L_x_113) ;  /* 0x00000000000c2947 */ /* 0x000fea0003800000 */
[----:B--2---:R-:W1:Y:S02]  /*34e0*/  LDG.E.U8 R155, desc[UR36][R8.64+0x51] ;  /* 0x00005124089b7981 */ /* 0x004e64000c1e1100 */
[----:B-1----:R-:W-:-:S05]  /*34f0*/  PRMT R3, R155, 0x8880, RZ ;  /* 0x000088809b037816 */ /* 0x002fca00000000ff */
[----:B------:R-:W-:-:S07]  /*3500*/  IMAD R12, R3, R154, RZ ;  /* 0x0000009a030c7224 */ /* 0x000fce00078e02ff */
.L_x_113:
[----:B------:R-:W-:Y:S05]  /*3510*/  BSYNC B1 ;  /* 0x0000000000017941 */ /* 0x000fea0003800000 */
.L_x_112:
        /* <DEDUP_REMOVED lines=11> */
.L_x_115:
[----:B------:R-:W-:Y:S05]  /*35d0*/  BSYNC B1 ;  /* 0x0000000000017941 */ /* 0x000fea0003800000 */
.L_x_114:
[----:B-1----:R-:W-:Y:S01]  /*35e0*/  @!P4 IMAD R3, R66, R153, R12 ;  /* 0x000000994203c224 */ /* 0x002fe200078e020c */
[----:B------:R-:W-:Y:S04]  /*35f0*/  BSSY B1, `(.L_x_116) ;  /* 0x0000006000017945 */ /* 0x000fe80003800000 */
[----:B------:R1:W-:Y:S01]  /*3600*/  @!P4 STG.E.U8 desc[UR36][R6.64+0x50], R3 ;  /* 0x000050030600c986 */ /* 0x0003e2000c101124 */
[----:B------:R-:W-:Y:S05]  /*3610*/  @P3 BRA `(.L_x_117) ;  /* 0x00000000000c3947 */ /* 0x000fea0003800000 */
[----:B--2---:R-:W1:Y:S02]  /*3620*/  LDG.E.U8 R155, desc[UR36][R10.64+0x51] ;  /* 0x000051240a9b7981 */ /* 0x004e64000c1e1100 */
[----:B-1----:R-:W-:-:S05]  /*3630*/  PRMT R3, R155, 0x8880, RZ ;  /* 0x000088809b037816 */ /* 0x002fca00000000ff */
[----:B------:R-:W-:-:S07]  /*3640*/  IMAD R12, R3, R154, RZ ;  /* 0x0000009a030c7224 */ /* 0x000fce00078e02ff */
.L_x_117:
[----:B------:R-:W-:Y:S05]  /*3650*/  BSYNC B1 ;  /* 0x0000000000017941 */ /* 0x000fea0003800000 */
.L_x_116:
[----:B------:R-:W-:Y:S01]  /*3660*/  @!P3 IMAD R67, R67, R153, R12 ;  /* 0x000000994343b224 */ /* 0x000fe200078e020c */
[----:B------:R-:W-:Y:S04]  /*3670*/  BSSY B1, `(.L_x_118) ;  /* 0x0000006000017945 */ /* 0x000fe80003800000 */
[----:B------:R0:W-:Y:S01]  /*3680*/  @!P3 STG.E.U8 desc[UR36][R6.64+0x51], R67 ;  /* 0x000051430600b986 */ /* 0x0001e2000c101124 */
[----:B------:R-:W-:Y:S05]  /*3690*/  @P5 BRA `(.L_x_119) ;  /* 0x00000000000c5947 */ /* 0x000fea0003800000 */
[----:B--2---:R-:W1:Y:S02]  /*36a0*/  LDG.E.U8 R155, desc[UR36][R8.64+0x58] ;  /* 0x00005824089b7981 */ /* 0x004e64000c1e1100 */
[----:B-1----:R-:W-:-:S05]  /*36b0*/  PRMT R3, R155, 0x8880, RZ ;  /* 0x000088809b037816 */ /* 0x002fca00000000ff */
[----:B------:R-:W-:-:S07]  /*36c0*/  IMAD R12, R3, R154, RZ ;  /* 0x0000009a030c7224 */ /* 0x000fce00078e02ff */
.L_x_119:
[----:B------:R-:W-:Y:S05]  /*36d0*/  BSYNC B1 ;  /* 0x0000000000017941 */ /* 0x000fea0003800000 */
.L_x_118:
[----:B-1----:R-:W-:Y:S01]  /*36e0*/  @!P5 IMAD R3, R68, R153, R12 ;  /* 0x000000994403d224 */ /* 0x002fe200078e020c */
[----:B------:R-:W-:Y:S04]  /*36f0*/  BSSY B1, `(.L_x_120) ;  /* 0x0000006000017945 */ /* 0x000fe80003800000 */
[----:B------:R1:W-:Y:S01]  /*3700*/  @!P5 STG.E.U8 desc[UR36][R4.64+0x58], R3 ;  /* 0x000058030400d986 */ /* 0x0003e2000c101124 */
[----:B------:R-:W-:Y:S05]  /*3710*/  @P2 BRA `(.L_x_121) ;  /* 0x00000000000c2947 */ /* 0x000fea0003800000 */
[----:B--2---:R-:W1:Y:S02]  /*3720*/  LDG.E.U8 R155, desc[UR36][R8.64+0x59] ;  /* 0x00005924089b7981 */ /* 0x004e64000c1e1100 */
[----:B-1----:R-:W-:-:S05]  /*3730*/  PRMT R3, R155, 0x8880, RZ ;  /* 0x000088809b037816 */ /* 0x002fca00000000ff */
[----:B------:R-:W-:-:S07]  /*3740*/  IMAD R12, R3, R154, RZ ;  /* 0x0000009a030c7224 */ /* 0x000fce00078e02ff */
.L_x_121:
[----:B------:R-:W-:Y:S05]  /*3750*/  BSYNC B1 ;  /* 0x0000000000017941 */ /* 0x000fea0003800000 */
.L_x_120:
        /* <DEDUP_REMOVED lines=11> */
.L_x_123:
[----:B------:R-:W-:Y:S05]  /*3810*/  BSYNC B1 ;  /* 0x0000000000017941 */ /* 0x000fea0003800000 */
.L_x_122:
[----:B-1----:R-:W-:Y:S01]  /*3820*/  @!P4 IMAD R3, R70, R153, R12 ;  /* 0x000000994603c224 */ /* 0x002fe200078e020c */
[----:B------:R-:W-:Y:S04]  /*3830*/  BSSY B1, `(.L_x_124) ;  /* 0x0000006000017945 */ /* 0x000fe80003800000 */
[----:B------:R1:W-:Y:S01]  /*3840*/  @!P4 STG.E.U8 desc[UR36][R6.64+0x58], R3 ;  /* 0x000058030600c986 */ /* 0x0003e2000c101124 */
[----:B------:R-:W-:Y:S05]  /*3850*/  @P3 BRA `(.L_x_125) ;  /* 0x00000000000c3947 */ /* 0x000fea0003800000 */
[----:B--2---:R-:W1:Y:S02]  /*3860*/  LDG.E.U8 R155, desc[UR36][R10.64+0x59] ;  /* 0x000059240a9b7981 */ /* 0x004e64000c1e1100 */
[----:B-1----:R-:W-:-:S05]  /*3870*/  PRMT R3, R155, 0x8880, RZ ;  /* 0x000088809b037816 */ /* 0x002fca00000000ff */
[----:B------:R-:W-:-:S07]  /*3880*/  IMAD R12, R3, R154, RZ ;  /* 0x0000009a030c7224 */ /* 0x000fce00078e02ff */
.L_x_125:
[----:B------:R-:W-:Y:S05]  /*3890*/  BSYNC B1 ;  /* 0x0000000000017941 */ /* 0x000fea0003800000 */
.L_x_124:
[----:B------:R-:W-:Y:S01]  /*38a0*/  @!P3 IMAD R71, R71, R153, R12 ;  /* 0x000000994747b224 */ /* 0x000fe200078e020c */
[----:B------:R-:W-:Y:S04]  /*38b0*/  BSSY B1, `(.L_x_126) ;  /* 0x0000006000017945 */ /* 0x000fe80003800000 */
[----:B------:R0:W-:Y:S01]  /*38c0*/  @!P3 STG.E.U8 desc[UR36][R6.64+0x59], R71 ;  /* 0x000059470600b986 */ /* 0x0001e2000c101124 */
[----:B------:R-:W-:Y:S05]  /*38d0*/  @P5 BRA `(.L_x_127) ;  /* 0x00000000000c5947 */ /* 0x000fea0003800000 */
[----:B--2---:R-:W1:Y:S02]  /*38e0*/  LDG.E.U8 R155, desc[UR36][R8.64+0x60] ;  /* 0x00006024089b7981 */ /* 0x004e64000c1e1100 */
[----:B-1----:R-:W-:-:S05]  /*38f0*/  PRMT R3, R155, 0x8880, RZ ;  /* 0x000088809b037816 */ /* 0x002fca00000000ff */
[----:B------:R-:W-:-:S07]  /*3900*/  IMAD R12, R3, R154, RZ ;  /* 0x0000009a030c7224 */ /* 0x000fce00078e02ff */
.L_x_127:
[----:B------:R-:W-:Y:S05]  /*3910*/  BSYNC B1 ;  /* 0x0000000000017941 */ /* 0x000fea0003800000 */
.L_x_126:
[----:B-1----:R-:W-:Y:S01]  /*3920*/  @!P5 IMAD R3, R72, R153, R12 ;  /* 0x000000994803d224 */ /* 0x002fe200078e020c */
[----:B------:R-:W-:Y:S04]  /*3930*/  BSSY B1, `(.L_x_128) ;  /* 0x0000006000017945 */ /* 0x000fe80003800000 */
[----:B------:R1:W-:Y:S01]  /*3940*/  @!P5 STG.E.U8 desc[UR36][R4.64+0x60], R3 ;  /* 0x000060030400d986 */ /* 0x0003e2000c101124 */
[----:B------:R-:W-:Y:S05]  /*3950*/  @P2 BRA `(.L_x_129) ;  /* 0x00000000000c2947 */ /* 0x000fea0003800000 */
[----:B--2---:R-:W1:Y:S02]  /*3960*/  LDG.E.U8 R155, desc[UR36][R8.64+0x61] ;  /* 0x00006124089b7981 */ /* 0x004e64000c1e1100 */
[----:B-1----:R-:W-:-:S05]  /*3970*/  PRMT R3, R155, 0x8880, RZ ;  /* 0x000088809b037816 */ /* 0x002fca00000000ff */
[----:B------:R-:W-:-:S07]  /*3980*/  IMAD R12, R3, R154, RZ ;  /* 0x0000009a030c7224 */ /* 0x000fce00078e02ff */
.L_x_129:
[----:B------:R-:W-:Y:S05]  /*3990*/  BSYNC B1 ;  /* 0x0000000000017941 */ /* 0x000fea0003800000 */
.L_x_128:
        /* <DEDUP_REMOVED lines=11> */
.L_x_131:
[----:B------:R-:W-:Y:S05]  /*3a50*/  BSYNC B1 ;  /* 0x0000000000017941 */ /* 0x000fea0003800000 */
.L_x_130:
[----:B-1----:R-:W-:Y:S01]  /*3a60*/  @!P4 IMAD R3, R74, R153, R12 ;  /* 0x000000994a03c224 */ /* 0x002fe200078e020c */
[----:B------:R-:W-:Y:S04]  /*3a70*/  BSSY B1, `(.L_x_132) ;  /* 0x0000006000017945 */ /* 0x000fe80003800000 */
[----:B------:R1:W-:Y:S01]  /*3a80*/  @!P4 STG.E.U8 desc[UR36][R6.64+0x60], R3 ;  /* 0x000060030600c986 */ /* 0x0003e2000c101124 */
[----:B------:R-:W-:Y:S05]  /*3a90*/  @P3 BRA `(.L_x_133) ;  /* 0x00000000000c3947 */ /* 0x000fea0003800000 */
[----:B--2---:R-:W1:Y:S02]  /*3aa0*/  LDG.E.U8 R155, desc[UR36][R10.64+0x61] ;  /* 0x000061240a9b7981 */ /* 0x004e64000c1e1100 */
[----:B-1----:R-:W-:-:S05]  /*3ab0*/  PRMT R3, R155, 0x8880, RZ ;  /* 0x000088809b037816 */ /* 0x002fca00000000ff */
[----:B------:R-:W-:-:S07]  /*3ac0*/  IMAD R12, R3, R154, RZ ;  /* 0x0000009a030c7224 */ /* 0x000fce00078e02ff */
.L_x_133:
[----:B------:R-:W-:Y:S05]  /*3ad0*/  BSYNC B1 ;  /* 0x0000000000017941 */ /* 0x000fea0003800000 */
.L_x_132:
[----:B------:R-:W-:Y:S01]  /*3ae0*/  @!P3 IMAD R75, R75, R153, R12 ;  /* 0x000000994b4bb224 */ /* 0x000fe200078e020c */
[----:B------:R-:W-:Y:S04]  /*3af0*/  BSSY B1, `(.L_x_134) ;  /* 0x0000006000017945 */ /* 0x000fe80003800000 */
[----:B------:R0:W-:Y:S01]  /*3b00*/  @!P3 STG.E.U8 desc[UR36][R6.64+0x61], R75 ;  /* 0x0000614b0600b986 */ /* 0x0001e2000c101124 */
[----:B------:R-:W-:Y:S05]  /*3b10*/  @P5 BRA `(.L_x_135) ;  /* 0x00000000000c5947 */ /* 0x000fea0003800000 */
[----:B--2---:R-:W1:Y:S02]  /*3b20*/  LDG.E.U8 R155, desc[UR36][R8.64+0x68] ;  /* 0x00006824089b7981 */ /* 0x004e64000c1e1100 */
[----:B-1----:R-:W-:-:S05]  /*3b30*/  PRMT R3, R155, 0x8880, RZ ;  /* 0x000088809b037816 */ /* 0x002fca00000000ff */
[----:B------:R-:W-:-:S07]  /*3b40*/  IMAD R12, R3, R154, RZ ;  /* 0x0000009a030c7224 */ /* 0x000fce00078e02ff */
.L_x_135:
[----:B------:R-:W-:Y:S05]  /*3b50*/  BSYNC B1 ;  /* 0x0000000000017941 */ /* 0x000fea0003800000 */
.L_x_134:
[----:B-1----:R-:W-:Y:S01]  /*3b60*/  @!P5 IMAD R3, R76, R153, R12 ;  /* 0x000000994c03d224 */ /* 0x002fe200078e020c */
[----:B------:R-:W-:Y:S04]  /*3b70*/  BSSY B1, `(.L_x_136) ;  /* 0x0000006000017945 */ /* 0x000fe80003800000 */
[----:B------:R1:W-:Y:S01]  /*3b80*/  @!P5 STG.E.U8 desc[UR36][R4.64+0x68], R3 ;  /* 0x000068030400d986 */ /* 0x0003e2000c101124 */
[----:B------:R-:W-:Y:S05]  /*3b90*/  @P2 BRA `(.L_x_137) ;  /* 0x00000000000c2947 */ /* 0x000fea0003800000 */
[----:B--2---:R-:W1:Y:S02]  /*3ba0*/  LDG.E.U8 R155, desc[UR36][R8.64+0x69] ;  /* 0x00006924089b7981 */ /* 0x004e64000c1e1100 */
[----:B-1----:R-:W-:-:S05]  /*3bb0*/  PRMT R3, R155, 0x8880, RZ ;  /* 0x000088809b037816 */ /* 0x002fca00000000ff */
[----:B------:R-:W-:-:S07]  /*3bc0*/  IMAD R12, R3, R154, RZ ;  /* 0x0000009a030c7224 */ /* 0x000fce00078e02ff */
.L_x_137:
[----:B------:R-:W-:Y:S05]  /*3bd0*/  BSYNC B1 ;  /* 0x0000000000017941 */ /* 0x000fea0003800000 */
.L_x_136:
        /* <DEDUP_REMOVED lines=11> */
.L_x_139:
[----:B------:R-:W-:Y:S05]  /*3c90*/  BSYNC B1 ;  /* 0x0000000000017941 */ /* 0x000fea0003800000 */
.L_x_138:
[----:B-1----:R-:W-:Y:S01]  /*3ca0*/  @!P4 IMAD R3, R78, R153, R12 ;  /* 0x000000994e03c224 */ /* 0x002fe200078e020c */
[----:B------:R-:W-:Y:S04]  /*3cb0*/  BSSY B1, `(.L_x_140) ;  /* 0x0000006000017945 */ /* 0x000fe80003800000 */
[----:B------:R1:W-:Y:S01]  /*3cc0*/  @!P4 STG.E.U8 desc[UR36][R6.64+0x68], R3 ;  /* 0x000068030600c986 */ /* 0x0003e2000c101124 */
[----:B------:R-:W-:Y:S05]  /*3cd0*/  @P3 BRA `(.L_x_141) ;  /* 0x00000000000c3947 */ /* 0x000fea0003800000 */
[----:B--2---:R-:W1:Y:S02]  /*3ce0*/  LDG.E.U8 R155, desc[UR36][R10.64+0x69] ;  /* 0x000069240a9b7981 */ /* 0x004e64000c1e1100 */
[----:B-1----:R-:W-:-:S05]  /*3cf0*/  PRMT R3, R155, 0x8880, RZ ;  /* 0x000088809b037816 */ /* 0x002fca00000000ff */
[----:B------:R-:W-:-:S07]  /*3d00*/  IMAD R12, R3, R154, RZ ;  /* 0x0000009a030c7224 */ /* 0x000fce00078e02ff */
.L_x_141:
[----:B------:R-:W-:Y:S05]  /*3d10*/  BSYNC B1 ;  /* 0x0000000000017941 */ /* 0x000fea0003800000 */
.L_x_140:
[----:B------:R-:W-:Y:S01]  /*3d20*/  @!P3 IMAD R79, R79, R153, R12 ;  /* 0x000000994f4fb224 */ /* 0x000fe200078e020c */
[----:B------:R-:W-:Y:S04]  /*3d30*/  BSSY B1, `(.L_x_142) ;  /* 0x0000006000017945 */ /* 0x000fe80003800000 */
[----:B------:R0:W-:Y:S01]  /*3d40*/  @!P3 STG.E.U8 desc[UR36][R6.64+0x69], R79 ;  /* 0x0000694f0600b986 */ /* 0x0001e2000c101124 */
[----:B------:R-:W-:Y:S05]  /*3d50*/  @P5 BRA `(.L_x_143) ;  /* 0x00000000000c5947 */ /* 0x000fea0003800000 */
[----:B--2---:R-:W1:Y:S02]  /*3d60*/  LDG.E.U8 R155, desc[UR36][R8.64+0x70] ;  /* 0x00007024089b7981 */ /* 0x004e64000c1e1100 */
[----:B-1----:R-:W-:-:S05]  /*3d70*/  PRMT R3, R155, 0x8880, RZ ;  /* 0x000088809b037816 */ /* 0x002fca00000000ff */
[----:B------:R-:W-:-:S07]  /*3d80*/  IMAD R12, R3, R154, RZ ;  /* 0x0000009a030c7224 */ /* 0x000fce00078e02ff */
.L_x_143:
[----:B------:R-:W-:Y:S05]  /*3d90*/  BSYNC B1 ;  /* 0x0000000000017941 */ /* 0x000fea0003800000 */
.L_x_142:
[----:B-1----:R-:W-:Y:S01]  /*3da0*/  @!P5 IMAD R3, R80, R153, R12 ;  /* 0x000000995003d224 */ /* 0x002fe200078e020c */
[----:B------:R-:W-:Y:S04]  /*3db0*/  BSSY B1, `(.L_x_144) ;  /* 0x0000006000017945 */ /* 0x000fe80003800000 */
[----:B------:R1:W-:Y:S01]  /*3dc0*/  @!P5 STG.E.U8 desc[UR36][R4.64+0x70], R3 ;  /* 0x000070030400d986 */ /* 0x0003e2000c101124 */
[----:B------:R-:W-:Y:S05]  /*3dd0*/  @P2 BRA `(.L_x_145) ;  /* 0x00000000000c2947 */ /* 0x000fea0003800000 */
[----:B--2---:R-:W1:Y:S02]  /*3de0*/  LDG.E.U8 R155, desc[UR36][R8.64+0x71] ;  /* 0x00007124089b7981 */ /* 0x004e64000c1e1100 */
[----:B-1----:R-:W-:-:S05]  /*3df0*/  PRMT R3, R155, 0x8880, RZ ;  /* 0x000088809b037816 */ /* 0x002fca00000000ff */
[----:B------:R-:W-:-:S07]  /*3e00*/  IMAD R12, R3, R154, RZ ;  /* 0x0000009a030c7224 */ /* 0x000fce00078e02ff */
.L_x_145:
[----:B------:R-:W-:Y:S05]  /*3e10*/  BSYNC B1 ;  /* 0x0000000000017941 */ /* 0x000fea0003800000 */
.L_x_144:
        /* <DEDUP_REMOVED lines=11> */
.L_x_147:
[----:B------:R-:W-:Y:S05]  /*3ed0*/  BSYNC B1 ;  /* 0x0000000000017941 */ /* 0x000fea0003800000 */
.L_x_146:
[----:B-1----:R-:W-:Y:S01]  /*3ee0*/  @!P4 IMAD R3, R82, R153, R12 ;  /* 0x000000995203c224 */ /* 0x002fe200078e020c */
[----:B------:R-:W-:Y:S04]  /*3ef0*/  BSSY B1, `(.L_x_148) ;  /* 0x0000006000017945 */ /* 0x000fe80003800000 */
[----:B------:R1:W-:Y:S01]  /*3f00*/  @!P4 STG.E.U8 desc[UR36][R6.64+0x70], R3 ;  /* 0x000070030600c986 */ /* 0x0003e2000c101124 */
[----:B------:R-:W-:Y:S05]  /*3f10*/  @P3 BRA `(.L_x_149) ;  /* 0x00000000000c3947 */ /* 0x000fea0003800000 */
[----:B--2---:R-:W1:Y:S02]  /*3f20*/  LDG.E.U8 R155, desc[UR36][R10.64+0x71] ;  /* 0x000071240a9b7981 */ /* 0x004e64000c1e1100 */
[----:B-1----:R-:W-:-:S05]  /*3f30*/  PRMT R3, R155, 0x8880, RZ ;  /* 0x000088809b037816 */ /* 0x002fca00000000ff */
[----:B------:R-:W-:-:S07]  /*3f40*/  IMAD R12, R3, R154, RZ ;  /* 0x0000009a030c7224 */ /* 0x000fce00078e02ff */
.L_x_149:
[----:B------:R-:W-:Y:S05]  /*3f50*/  BSYNC B1 ;  /* 0x0000000000017941 */ /* 0x000fea0003800000 */
.L_x_148:
[----:B------:R-:W-:Y:S01]  /*3f60*/  @!P3 IMAD R83, R83, R153, R12 ;  /* 0x000000995353b224 */ /* 0x000fe200078e020c */
[----:B------:R-:W-:Y:S04]  /*3f70*/  BSSY B1, `(.L_x_150) ;  /* 0x0000006000017945 */ /* 0x000fe80003800000 */
[----:B------:R0:W-:Y:S01]  /*3f80*/  @!P3 STG.E.U8 desc[UR36][R6.64+0x71], R83 ;  /* 0x000071530600b986 */ /* 0x0001e2000c101124 */
[----:B------:R-:W-:Y:S05]  /*3f90*/  @P5 BRA `(.L_x_151) ;  /* 0x00000000000c5947 */ /* 0x000fea0003800000 */
[----:B--2---:R-:W1:Y:S02]  /*3fa0*/  LDG.E.U8 R155, desc[UR36][R8.64+0x78] ;  /* 0x00007824089b7981 */ /* 0x004e64000c1e1100 */
[----:B-1----:R-:W-:-:S05]  /*3fb0*/  PRMT R3, R155, 0x8880, RZ ;  /* 0x000088809b037816 */ /* 0x002fca00000000ff */
[----:B------:R-:W-:-:S07]  /*3fc0*/  IMAD R12, R3, R154, RZ ;  /* 0x0000009a030c7224 */ /* 0x000fce00078e02ff */
.L_x_151:
[----:B------:R-:W-:Y:S05]  /*3fd0*/  BSYNC B1 ;  /* 0x0000000000017941 */ /* 0x000fea0003800000 */
.L_x_150:
[----:B-1----:R-:W-:Y:S01]  /*3fe0*/  @!P5 IMAD R3, R84, R153, R12 ;  /* 0x000000995403d224 */ /* 0x002fe200078e020c */
[----:B------:R-:W-:Y:S04]  /*3ff0*/  BSSY B1, `(.L_x_152) ;  /* 0x0000006000017945 */ /* 0x000fe80003800000 */
[----:B------:R1:W-:Y:S01]  /*4000*/  @!P5 STG.E.U8 desc[UR36][R4.64+0x78], R3 ;  /* 0x000078030400d986 */ /* 0x0003e2000c101124 */
[----:B------:R-:W-:Y:S05]  /*4010*/  @P2 BRA `(.L_x_153) ;  /* 0x00000000000c2947 */ /* 0x000fea0003800000 */
[----:B--2---:R-:W1:Y:S02]  /*4020*/  LDG.E.U8 R155, desc[UR36][R8.64+0x79] ;  /* 0x00007924089b7981 */ /* 0x004e64000c1e1100 */
[----:B-1----:R-:W-:-:S05]  /*4030*/  PRMT R3, R155, 0x8880, RZ ;  /* 0x000088809b037816 */ /* 0x002fca00000000ff */
[----:B------:R-:W-:-:S07]  /*4040*/  IMAD R12, R3, R154, RZ ;  /* 0x0000009a030c7224 */ /* 0x000fce00078e02ff */
.L_x_153:
[----:B------:R-:W-:Y:S05]  /*4050*/  BSYNC B1 ;  /* 0x0000000000017941 */ /* 0x000fea0003800000 */
.L_x_152:
        /* <DEDUP_REMOVED lines=11> */
.L_x_155:
[----:B------:R-:W-:Y:S05]  /*4110*/  BSYNC B1 ;  /* 0x0000000000017941 */ /* 0x000fea0003800000 */
.L_x_154:
[----:B-1----:R-:W-:Y:S01]  /*4120*/  @!P4 IMAD R3, R86, R153, R12 ;  /* 0x000000995603c224 */ /* 0x002fe200078e020c */
[----:B------:R-:W-:Y:S04]  /*4130*/  BSSY B1, `(.L_x_156) ;  /* 0x0000006000017945 */ /* 0x000fe80003800000 */
[----:B------:R1:W-:Y:S01]  /*4140*/  @!P4 STG.E.U8 desc[UR36][R6.64+0x78], R3 ;  /* 0x000078030600c986 */ /* 0x0003e2000c101124 */
[----:B------:R-:W-:Y:S05]  /*4150*/  @P3 BRA `(.L_x_157) ;  /* 0x00000000000c3947 */ /* 0x000fea0003800000 */
[----:B--2---:R-:W1:Y:S02]  /*4160*/  LDG.E.U8 R155, desc[UR36][R10.64+0x79] ;  /* 0x000079240a9b7981 */ /* 0x004e64000c1e1100 */
[----:B-1----:R-:W-:-:S05]  /*4170*/  PRMT R3, R155, 0x8880, RZ ;  /* 0x000088809b037816 */ /* 0x002fca00000000ff */
[----:B------:R-:W-:-:S07]  /*4180*/  IMAD R12, R3, R154, RZ ;  /* 0x0000009a030c7224 */ /* 0x000fce00078e02ff */
.L_x_157:
[----:B------:R-:W-:Y:S05]  /*4190*/  BSYNC B1 ;  /* 0x0000000000017941 */ /* 0x000fea0003800000 */
.L_x_156:
[----:B------:R-:W-:Y:S01]  /*41a0*/  @!P3 IMAD R87, R87, R153, R12 ;  /* 0x000000995757b224 */ /* 0x000fe200078e020c */
[----:B------:R-:W-:Y:S04]  /*41b0*/  BSSY B1, `(.L_x_158) ;  /* 0x0000006000017945 */ /* 0x000fe80003800000 */
[----:B------:R0:W-:Y:S01]  /*41c0*/  @!P3 STG.E.U8 desc[UR36][R6.64+0x79], R87 ;  /* 0x000079570600b986 */ /* 0x0001e2000c101124 */
[----:B------:R-:W-:Y:S05]  /*41d0*/  @P5 BRA `(.L_x_159) ;  /* 0x00000000000c5947 */ /* 0x000fea0003800000 */
[----:B--2---:R-:W1:Y:S02]  /*41e0*/  LDG.E.U8 R155, desc[UR36][R8.64+0x80] ;  /* 0x00008024089b7981 */ /* 0x004e64000c1e1100 */
[----:B-1----:R-:W-:-:S05]  /*41f0*/  PRMT R3, R155, 0x8880, RZ ;  /* 0x000088809b037816 */ /* 0x002fca00000000ff */
[----:B------:R-:W-:-:S07]  /*4200*/  IMAD R12, R3, R154, RZ ;  /* 0x0000009a030c7224 */ /* 0x000fce00078e02ff */
.L_x_159:
[----:B------:R-:W-:Y:S05]  /*4210*/  BSYNC B1 ;  /* 0x0000000000017941 */ /* 0x000fea0003800000 */
.L_x_158:
[----:B-1----:R-:W-:Y:S01]  /*4220*/  @!P5 IMAD R3, R88, R153, R12 ;  /* 0x000000995803d224 */ /* 0x002fe200078e020c */
[----:B------:R-:W-:Y:S04]  /*4230*/  BSSY B1, `(.L_x_160) ;  /* 0x0000006000017945 */ /* 0x000fe80003800000 */
[----:B------:R1:W-:Y:S01]  /*4240*/  @!P5 STG.E.U8 desc[UR36][R4.64+0x80], R3 ;  /* 0x000080030400d986 */ /* 0x0003e2000c101124 */
[----:B------:R-:W-:Y:S05]  /*4250*/  @P2 BRA `(.L_x_161) ;  /* 0x00000000000c2947 */ /* 0x000fea0003800000 */
[----:B--2---:R-:W1:Y:S02]  /*4260*/  LDG.E.U8 R155, desc[UR36][R8.64+0x81] ;  /* 0x00008124089b7981 */ /* 0x004e64000c1e1100 */
[----:B-1----:R-:W-:-:S05]  /*4270*/  PRMT R3, R155, 0x8880, RZ ;  /* 0x000088809b037816 */ /* 0x002fca00000000ff */
[----:B------:R-:W-:-:S07]  /*4280*/  IMAD R12, R3, R154, RZ ;  /* 0x0000009a030c7224 */ /* 0x000fce00078e02ff */
.L_x_161:
[----:B------:R-:W-:Y:S05]  /*4290*/  BSYNC B1 ;  /* 0x0000000000017941 */ /* 0x000fea0003800000 */
.L_x_160:
        /* <DEDUP_REMOVED lines=11> */
.L_x_163:
[----:B------:R-:W-:Y:S05]  /*4350*/  BSYNC B1 ;  /* 0x0000000000017941 */ /* 0x000fea0003800000 */
.L_x_162:
[----:B-1----:R-:W-:Y:S01]  /*4360*/  @!P4 IMAD R3, R90, R153, R12 ;  /* 0x000000995a03c224 */ /* 0x002fe200078e020c */
[----:B------:R-:W-:Y:S04]  /*4370*/  BSSY B1, `(.L_x_164) ;  /* 0x0000006000017945 */ /* 0x000fe80003800000 */
[----:B------:R1:W-:Y:S01]  /*4380*/  @!P4 STG.E.U8 desc[UR36][R6.64+0x80], R3 ;  /* 0x000080030600c986 */ /* 0x0003e2000c101124 */
[----:B------:R-:W-:Y:S05]  /*4390*/  @P3 BRA `(.L_x_165) ;  /* 0x00000000000c3947 */ /* 0x000fea0003800000 */
[----:B--2---:R-:W1:Y:S02]  /*43a0*/  LDG.E.U8 R155, desc[UR36][R10.64+0x81] ;  /* 0x000081240a9b7981 */ /* 0x004e64000c1e1100 */
[----:B-1----:R-:W-:-:S05]  /*43b0*/  PRMT R3, R155, 0x8880, RZ ;  /* 0x000088809b037816 */ /* 0x002fca00000000ff */
[----:B------:R-:W-:-:S07]  /*43c0*/  IMAD R12, R3, R154, RZ ;  /* 0x0000009a030c7224 */ /* 0x000fce00078e02ff */
.L_x_165:
[----:B------:R-:W-:Y:S05]  /*43d0*/  BSYNC B1 ;  /* 0x0000000000017941 */ /* 0x000fea0003800000 */
.L_x_164:
[----:B------:R-:W-:Y:S01]  /*43e0*/  @!P3 IMAD R91, R91, R153, R12 ;  /* 0x000000995b5bb224 */ /* 0x000fe200078e020c */
[----:B------:R-:W-:Y:S04]  /*43f0*/  BSSY B1, `(.L_x_166) ;  /* 0x0000006000017945 */ /* 0x000fe80003800000 */
[----:B------:R0:W-:Y:S01]  /*4400*/  @!P3 STG.E.U8 desc[UR36][R6.64+0x81], R91 ;  /* 0x0000815b0600b986 */ /* 0x0001e2000c101124 */
[----:B------:R-:W-:Y:S05]  /*4410*/  @P5 BRA `(.L_x_167) ;  /* 0x00000000000c5947 */ /* 0x000fea0003800000 */
[----:B--2---:R-:W1:Y:S02]  /*4420*/  LDG.E.U8 R155, desc[UR36][R8.64+0x88] ;  /* 0x00008824089b7981 */ /* 0x004e64000c1e1100 */
[----:B-1----:R-:W-:-:S05]  /*4430*/  PRMT R3, R155, 0x8880, RZ ;  /* 0x000088809b037816 */ /* 0x002fca00000000ff */
[----:B------:R-:W-:-:S07]  /*4440*/  IMAD R12, R3, R154, RZ ;  /* 0x0000009a030c7224 */ /* 0x000fce00078e02ff */
.L_x_167:
[----:B------:R-:W-:Y:S05]  /*4450*/  BSYNC B1 ;  /* 0x0000000000017941 */ /* 0x000fea0003800000 */
.L_x_166:
[----:B-1----:R-:W-:Y:S01]  /*4460*/  @!P5 IMAD R3, R92, R153, R12 ;  /* 0x000000995c03d224 */ /* 0x002fe200078e020c */
[----:B------:R-:W-:Y:S04]  /*4470*/  BSSY B1, `(.L_x_168) ;  /* 0x0000006000017945 */ /* 0x000fe80003800000 */
[----:B------:R1:W-:Y:S01]  /*4480*/  @!P5 STG.E.U8 desc[UR36][R4.64+0x88], R3 ;  /* 0x000088030400d986 */ /* 0x0003e2000c101124 */
[----:B------:R-:W-:Y:S05]  /*4490*/  @P2 BRA `(.L_x_169) ;  /* 0x00000000000c2947 */ /* 0x000fea0003800000 */
[----:B--2---:R-:W1:Y:S02]  /*44a0*/  LDG.E.U8 R155, desc[UR36][R8.64+0x89] ;  /* 0x00008924089b7981 */ /* 0x004e64000c1e1100 */
[----:B-1----:R-:W-:-:S05]  /*44b0*/  PRMT R3, R155, 0x8880, RZ ;  /* 0x000088809b037816 */ /* 0x002fca00000000ff */
[----:B------:R-:W-:-:S07]  /*44c0*/  IMAD R12, R3, R154, RZ ;  /* 0x0000009a030c7224 */ /* 0x000fce00078e02ff */
.L_x_169:
[----:B------:R-:W-:Y:S05]  /*44d0*/  BSYNC B1 ;  /* 0x0000000000017941 */ /* 0x000fea0003800000 */
.L_x_168:
        /* <DEDUP_REMOVED lines=11> */
.L_x_171:
[----:B------:R-:W-:Y:S05]  /*4590*/  BSYNC B1 ;  /* 0x0000000000017941 */ /* 0x000fea0003800000 */
.L_x_170:
[----:B-1----:R-:W-:Y:S01]  /*45a0*/  @!P4 IMAD R3, R94, R153, R12 ;  /* 0x000000995e03c224 */ /* 0x002fe200078e020c */
[----:B------:R-:W-:Y:S04]  /*45b0*/  BSSY B1, `(.L_x_172) ;  /* 0x0000006000017945 */ /* 0x000fe80003800000 */
[----:B------:R1:W-:Y:S01]  /*45c0*/  @!P4 STG.E.U8 desc[UR36][R6.64+0x88], R3 ;  /* 0x000088030600c986 */ /* 0x0003e2000c101124 */
[----:B------:R-:W-:Y:S05]  /*45d0*/  @P3 BRA `(.L_x_173) ;  /* 0x00000000000c3947 */ /* 0x000fea0003800000 */
[----:B--2---:R-:W1:Y:S02]  /*45e0*/  LDG.E.U8 R155, desc[UR36][R10.64+0x89] ;  /* 0x000089240a9b7981 */ /* 0x004e64000c1e1100 */
[----:B-1----:R-:W-:-:S05]  /*45f0*/  PRMT R3, R155, 0x8880, RZ ;  /* 0x000088809b037816 */ /* 0x002fca00000000ff */
[----:B------:R-:W-:-:S07]  /*4600*/  IMAD R12, R3, R154, RZ ;  /* 0x0000009a030c7224 */ /* 0x000fce00078e02ff */
.L_x_173:
[----:B------:R-:W-:Y:S05]  /*4610*/  BSYNC B1 ;  /* 0x0000000000017941 */ /* 0x000fea0003800000 */
.L_x_172:
[----:B------:R-:W-:Y:S01]  /*4620*/  @!P3 IMAD R95, R95, R153, R12 ;  /* 0x000000995f5fb224 */ /* 0x000fe200078e020c */
[----:B------:R-:W-:Y:S04]  /*4630*/  BSSY B1, `(.L_x_174) ;  /* 0x0000006000017945 */ /* 0x000fe80003800000 */
[----:B------:R0:W-:Y:S01]  /*4640*/  @!P3 STG.E.U8 desc[UR36][R6.64+0x89], R95 ;  /* 0x0000895f0600b986 */ /* 0x0001e2000c101124 */
[----:B------:R-:W-:Y:S05]  /*4650*/  @P5 BRA `(.L_x_175) ;  /* 0x00000000000c5947 */ /* 0x000fea0003800000 */
[----:B--2---:R-:W1:Y:S02]  /*4660*/  LDG.E.U8 R155, desc[UR36][R8.64+0x90] ;  /* 0x00009024089b7981 */ /* 0x004e64000c1e1100 */
[----:B-1----:R-:W-:-:S05]  /*4670*/  PRMT R3, R155, 0x8880, RZ ;  /* 0x000088809b037816 */ /* 0x002fca00000000ff */
[----:B------:R-:W-:-:S07]  /*4680*/  IMAD R12, R3, R154, RZ ;  /* 0x0000009a030c7224 */ /* 0x000fce00078e02ff */
.L_x_175:
[----:B------:R-:W-:Y:S05]  /*4690*/  BSYNC B1 ;  /* 0x0000000000017941 */ /* 0x000fea0003800000 */
.L_x_174:
[----:B-1----:R-:W-:Y:S01]  /*46a0*/  @!P5 IMAD R3, R96, R153, R12 ;  /* 0x000000996003d224 */ /* 0x002fe200078e020c */
[----:B------:R-:W-:Y:S04]  /*46b0*/  BSSY B1, `(.L_x_176) ;  /* 0x0000006000017945 */ /* 0x000fe80003800000 */
[----:B------:R1:W-:Y:S01]  /*46c0*/  @!P5 STG.E.U8 desc[UR36][R4.64+0x90], R3 ;  /* 0x000090030400d986 */ /* 0x0003e2000c101124 */
[----:B------:R-:W-:Y:S05]  /*46d0*/  @P2 BRA `(.L_x_177) ;  /* 0x00000000000c2947 */ /* 0x000fea0003800000 */
[----:B--2---:R-:W1:Y:S02]  /*46e0*/  LDG.E.U8 R155, desc[UR36][R8.64+0x91] ;  /* 0x00009124089b7981 */ /* 0x004e64000c1e1100 */
[----:B-1----:R-:W-:-:S05]  /*46f0*/  PRMT R3, R155, 0x8880, RZ ;  /* 0x000088809b037816 */ /* 0x002fca00000000ff */
[----:B------:R-:W-:-:S07]  /*4700*/  IMAD R12, R3, R154, RZ ;  /* 0x0000009a030c7224 */ /* 0x000fce00078e02ff */
.L_x_177:
[----:B------:R-:W-:Y:S05]  /*4710*/  BSYNC B1 ;  /* 0x0000000000017941 */ /* 0x000fea0003800000 */
.L_x_176:
        /* <DEDUP_REMOVED lines=11> */
.L_x_179:
[----:B------:R-:W-:Y:S05]  /*47d0*/  BSYNC B1 ;  /* 0x0000000000017941 */ /* 0x000fea0003800000 */
.L_x_178:
[----:B-1----:R-:W-:Y:S01]  /*47e0*/  @!P4 IMAD R3, R98, R153, R12 ;  /* 0x000000996203c224 */ /* 0x002fe200078e020c */
[----:B------:R-:W-:Y:S04]  /*47f0*/  BSSY B1, `(.L_x_180) ;  /* 0x0000006000017945 */ /* 0x000fe80003800000 */
[----:B------:R1:W-:Y:S01]  /*4800*/  @!P4 STG.E.U8 desc[UR36][R6.64+0x90], R3 ;  /* 0x000090030600c986 */ /* 0x0003e2000c101124 */
[----:B------:R-:W-:Y:S05]  /*4810*/  @P3 BRA `(.L_x_181) ;  /* 0x00000000000c3947 */ /* 0x000fea0003800000 */
[----:B--2---:R-:W1:Y:S02]  /*4820*/  LDG.E.U8 R155, desc[UR36][R10.64+0x91] ;  /* 0x000091240a9b7981 */ /* 0x004e64000c1e1100 */
[----:B-1----:R-:W-:-:S05]  /*4830*/  PRMT R3, R155, 0x8880, RZ ;  /* 0x000088809b037816 */ /* 0x002fca00000000ff */
[----:B------:R-:W-:-:S07]  /*4840*/  IMAD R12, R3, R154, RZ ;  /* 0x0000009a030c7224 */ /* 0x000fce00078e02ff */
.L_x_181:
[----:B------:R-:W-:Y:S05]  /*4850*/  BSYNC B1 ;  /* 0x0000000000017941 */ /* 0x000fea0003800000 */
.L_x_180:
[----:B------:R-:W-:Y:S01]  /*4860*/  @!P3 IMAD R99, R99, R153, R12 ;  /* 0x000000996363b224 */ /* 0x000fe200078e020c */
[----:B------:R-:W-:Y:S04]  /*4870*/  BSSY B1, `(.L_x_182) ;  /* 0x0000006000017945 */ /* 0x000fe80003800000 */
[----:B------:R0:W-:Y:S01]  /*4880*/  @!P3 STG.E.U8 desc[UR36][R6.64+0x91], R99 ;  /* 0x000091630600b986 */ /* 0x0001e2000c101124 */
[----:B------:R-:W-:Y:S05]  /*4890*/  @P5 BRA `(.L_x_183) ;  /* 0x00000000000c5947 */ /* 0x000fea0003800000 */
[----:B--2---:R-:W1:Y:S02]  /*48a0*/  LDG.E.U8 R155, desc[UR36][R8.64+0x98] ;  /* 0x00009824089b7981 */ /* 0x004e64000c1e1100 */
[----:B-1----:R-:W-:-:S05]  /*48b0*/  PRMT R3, R155, 0x8880, RZ ;  /* 0x000088809b037816 */ /* 0x002fca00000000ff */
[----:B------:R-:W-:-:S07]  /*48c0*/  IMAD R12, R3, R154, RZ ;  /* 0x0000009a030c7224 */ /* 0x000fce00078e02ff */
.L_x_183:
[----:B------:R-:W-:Y:S05]  /*48d0*/  BSYNC B1 ;  /* 0x0000000000017941 */ /* 0x000fea0003800000 */
.L_x_182:
[----:B-1----:R-:W-:Y:S01]  /*48e0*/  @!P5 IMAD R3, R100, R153, R12 ;  /* 0x000000996403d224 */ /* 0x002fe200078e020c */
[----:B------:R-:W-:Y:S04]  /*48f0*/  BSSY B1, `(.L_x_184) ;  /* 0x0000006000017945 */ /* 0x000fe80003800000 */
[----:B------:R1:W-:Y:S01]  /*4900*/  @!P5 STG.E.U8 desc[UR36][R4.64+0x98], R3 ;  /* 0x000098030400d986 */ /* 0x0003e2000c101124 */
[----:B------:R-:W-:Y:S05]  /*4910*/  @P2 BRA `(.L_x_185) ;  /* 0x00000000000c2947 */ /* 0x000fea0003800000 */
[----:B--2---:R-:W1:Y:S02]  /*4920*/  LDG.E.U8 R155, desc[UR36][R8.64+0x99] ;  /* 0x00009924089b7981 */ /* 0x004e64000c1e1100 */
[----:B-1----:R-:W-:-:S05]  /*4930*/  PRMT R3, R155, 0x8880, RZ ;  /* 0x000088809b037816 */ /* 0x002fca00000000ff */
[----:B------:R-:W-:-:S07]  /*4940*/  IMAD R12, R3, R154, RZ ;  /* 0x0000009a030c7224 */ /* 0x000fce00078e02ff */
.L_x_185:
[----:B------:R-:W-:Y:S05]  /*4950*/  BSYNC B1 ;  /* 0x0000000000017941 */ /* 0x000fea0003800000 */
.L_x_184:
        /* <DEDUP_REMOVED lines=11> */
.L_x_187:
[----:B------:R-:W-:Y:S05]  /*4a10*/  BSYNC B1 ;  /* 0x0000000000017941 */ /* 0x000fea0003800000 */
.L_x_186:
[----:B-1----:R-:W-:Y:S01]  /*4a20*/  @!P4 IMAD R3, R102, R153, R12 ;  /* 0x000000996603c224 */ /* 0x002fe200078e020c */
[----:B------:R-:W-:Y:S04]  /*4a30*/  BSSY B1, `(.L_x_188) ;  /* 0x0000006000017945 */ /* 0x000fe80003800000 */
[----:B------:R1:W-:Y:S01]  /*4a40*/  @!P4 STG.E.U8 desc[UR36][R6.64+0x98], R3 ;  /* 0x000098030600c986 */ /* 0x0003e2000c101124 */
[----:B------:R-:W-:Y:S05]  /*4a50*/  @P3 BRA `(.L_x_189) ;  /* 0x00000000000c3947 */ /* 0x000fea0003800000 */
[----:B--2---:R-:W1:Y:S02]  /*4a60*/  LDG.E.U8 R155, desc[UR36][R10.64+0x99] ;  /* 0x000099240a9b7981 */ /* 0x004e64000c1e1100 */
[----:B-1----:R-:W-:-:S05]  /*4a70*/  PRMT R3, R155, 0x8880, RZ ;  /* 0x000088809b037816 */ /* 0x002fca00000000ff */
[----:B------:R-:W-:-:S07]  /*4a80*/  IMAD R12, R3, R154, RZ ;  /* 0x0000009a030c7224 */ /* 0x000fce00078e02ff */
.L_x_189:
[----:B------:R-:W-:Y:S05]  /*4a90*/  BSYNC B1 ;  /* 0x0000000000017941 */ /* 0x000fea0003800000 */
.L_x_188:
[----:B------:R-:W-:Y:S01]  /*4aa0*/  @!P3 IMAD R103, R103, R153, R12 ;  /* 0x000000996767b224 */ /* 0x000fe200078e020c */
[----:B------:R-:W-:Y:S04]  /*4ab0*/  BSSY B1, `(.L_x_190) ;  /* 0x0000006000017945 */ /* 0x000fe80003800000 */
[----:B------:R0:W-:Y:S01]  /*4ac0*/  @!P3 STG.E.U8 desc[UR36][R6.64+0x99], R103 ;  /* 0x000099670600b986 */ /* 0x0001e2000c101124 */
[----:B------:R-:W-:Y:S05]  /*4ad0*/  @P5 BRA `(.L_x_191) ;  /* 0x00000000000c5947 */ /* 0x000fea0003800000 */
[----:B--2---:R-:W1:Y:S02]  /*4ae0*/  LDG.E.U8 R155, desc[UR36][R8.64+0xa0] ;  /* 0x0000a024089b7981 */ /* 0x004e64000c1e1100 */
[----:B-1----:R-:W-:-:S05]  /*4af0*/  PRMT R3, R155, 0x8880, RZ ;  /* 0x000088809b037816 */ /* 0x002fca00000000ff */
[----:B------:R-:W-:-:S07]  /*4b00*/  IMAD R12, R3, R154, RZ ;  /* 0x0000009a030c7224 */ /* 0x000fce00078e02ff */
.L_x_191:
[----:B------:R-:W-:Y:S05]  /*4b10*/  BSYNC B1 ;  /* 0x0000000000017941 */ /* 0x000fea0003800000 */
.L_x_190:
[----:B-1----:R-:W-:Y:S01]  /*4b20*/  @!P5 IMAD R3, R104, R153, R12 ;  /* 0x000000996803d224 */ /* 0x002fe200078e020c */
[----:B------:R-:W-:Y:S04]  /*4b30*/  BSSY B1, `(.L_x_192) ;  /* 0x0000006000017945 */ /* 0x000fe80003800000 */
[----:B------:R1:W-:Y:S01]  /*4b40*/  @!P5 STG.E.U8 desc[UR36][R4.64+0xa0], R3 ;  /* 0x0000a0030400d986 */ /* 0x0003e2000c101124 */
[----:B------:R-:W-:Y:S05]  /*4b50*/  @P2 BRA `(.L_x_193) ;  /* 0x00000000000c2947 */ /* 0x000fea0003800000 */
[----:B--2---:R-:W1:Y:S02]  /*4b60*/  LDG.E.U8 R155, desc[UR36][R8.64+0xa1] ;  /* 0x0000a124089b7981 */ /* 0x004e64000c1e1100 */
[----:B-1----:R-:W-:-:S05]  /*4b70*/  PRMT R3, R155, 0x8880, RZ ;  /* 0x000088809b037816 */ /* 0x002fca00000000ff */
[----:B------:R-:W-:-:S07]  /*4b80*/  IMAD R12, R3, R154, RZ ;  /* 0x0000009a030c7224 */ /* 0x000fce00078e02ff */
.L_x_193:
[----:B------:R-:W-:Y:S05]  /*4b90*/  BSYNC B1 ;  /* 0x0000000000017941 */ /* 0x000fea0003800000 */
.L_x_192:
        /* <DEDUP_REMOVED lines=11> */
.L_x_195:
[----:B------:R-:W-:Y:S05]  /*4c50*/  BSYNC B1 ;  /* 0x0000000000017941 */ /* 0x000fea0003800000 */
.L_x_194:
[----:B-1----:R-:W-:Y:S01]  /*4c60*/  @!P4 IMAD R3, R106, R153, R12 ;  /* 0x000000996a03c224 */ /* 0x002fe200078e020c */
[----:B------:R-:W-:Y:S04]  /*4c70*/  BSSY B1, `(.L_x_196) ;  /* 0x0000006000017945 */ /* 0x000fe80003800000 */
[----:B------:R1:W-:Y:S01]  /*4c80*/  @!P4 STG.E.U8 desc[UR36][R6.64+0xa0], R3 ;  /* 0x0000a0030600c986 */ /* 0x0003e2000c101124 */
[----:B------:R-:W-:Y:S05]  /*4c90*/  @P3 BRA `(.L_x_197) ;  /* 0x00000000000c3947 */ /* 0x000fea0003800000 */
[----:B--2---:R-:W1:Y:S02]  /*4ca0*/  LDG.E.U8 R155, desc[UR36][R10.64+0xa1] ;  /* 0x0000a1240a9b7981 */ /* 0x004e64000c1e1100 */
[----:B-1----:R-:W-:-:S05]  /*4cb0*/  PRMT R3, R155, 0x8880, RZ ;  /* 0x000088809b037816 */ /* 0x002fca00000000ff */
[----:B------:R-:W-:-:S07]  /*4cc0*/  IMAD R12, R3, R154, RZ ;  /* 0x0000009a030c7224 */ /* 0x000fce00078e02ff */
.L_x_197:
[----:B------:R-:W-:Y:S05]  /*4cd0*/  BSYNC B1 ;  /* 0x0000000000017941 */ /* 0x000fea0003800000 */
.L_x_196:
[----:B------:R-:W-:Y:S01]  /*4ce0*/  @!P3 IMAD R107, R107, R153, R12 ;  /* 0x000000996b6bb224 */ /* 0x000fe200078e020c */
[----:B------:R-:W-:Y:S04]  /*4cf0*/  BSSY B1, `(.L_x_198) ;  /* 0x0000006000017945 */ /* 0x000fe80003800000 */
[----:B------:R0:W-:Y:S01]  /*4d00*/  @!P3 STG.E.U8 desc[UR36][R6.64+0xa1], R107 ;  /* 0x0000a16b0600b986 */ /* 0x0001e2000c101124 */
[----:B------:R-:W-:Y:S05]  /*4d10*/  @P5 BRA `(.L_x_199) ;  /* 0x00000000000c5947 */ /* 0x000fea0003800000 */
[----:B--2---:R-:W1:Y:S02]  /*4d20*/  LDG.E.U8 R155, desc[UR36][R8.64+0xa8] ;  /* 0x0000a824089b7981 */ /* 0x004e64000c1e1100 */
[----:B-1----:R-:W-:-:S05]  /*4d30*/  PRMT R3, R155, 0x8880, RZ ;  /* 0x000088809b037816 */ /* 0x002fca00000000ff */
[----:B------:R-:W-:-:S07]  /*4d40*/  IMAD R12, R3, R154, RZ ;  /* 0x0000009a030c7224 */ /* 0x000fce00078e02ff */
.L_x_199:
[----:B------:R-:W-:Y:S05]  /*4d50*/  BSYNC B1 ;  /* 0x0000000000017941 */ /* 0x000fea0003800000 */
.L_x_198:
[----:B-1----:R-:W-:Y:S01]  /*4d60*/  @!P5 IMAD R3, R108, R153, R12 ;  /* 0x000000996c03d224 */ /* 0x002fe200078e020c */
[----:B------:R-:W-:Y:S04]  /*4d70*/  BSSY B1, `(.L_x_200) ;  /* 0x0000006000017945 */ /* 0x000fe80003800000 */
[----:B------:R1:W-:Y:S01]  /*4d80*/  @!P5 STG.E.U8 desc[UR36][R4.64+0xa8], R3 ;  /* 0x0000a8030400d986 */ /* 0x0003e2000c101124 */
[----:B------:R-:W-:Y:S05]  /*4d90*/  @P2 BRA `(.L_x_201) ;  /* 0x00000000000c2947 */ /* 0x000fea0003800000 */
[----:B--2---:R-:W1:Y:S02]  /*4da0*/  LDG.E.U8 R155, desc[UR36][R8.64+0xa9] ;  /* 0x0000a924089b7981 */ /* 0x004e64000c1e1100 */
[----:B-1----:R-:W-:-:S05]  /*4db0*/  PRMT R3, R155, 0x8880, RZ ;  /* 0x000088809b037816 */ /* 0x002fca00000000ff */
[----:B------:R-:W-:-:S07]  /*4dc0*/  IMAD R12, R3, R154, RZ ;  /* 0x0000009a030c7224 */ /* 0x000fce00078e02ff */
.L_x_201:
[----:B------:R-:W-:Y:S05]  /*4dd0*/  BSYNC B1 ;  /* 0x0000000000017941 */ /* 0x000fea0003800000 */
.L_x_200:
        /* <DEDUP_REMOVED lines=11> */
.L_x_203:
[----:B------:R-:W-:Y:S05]  /*4e90*/  BSYNC B1 ;  /* 0x0000000000017941 */ /* 0x000fea0003800000 */
.L_x_202:
[----:B-1----:R-:W-:Y:S01]  /*4ea0*/  @!P4 IMAD R3, R110, R153, R12 ;  /* 0x000000996e03c224 */ /* 0x002fe200078e020c */
[----:B------:R-:W-:Y:S04]  /*4eb0*/  BSSY B1, `(.L_x_204) ;  /* 0x0000006000017945 */ /* 0x000fe80003800000 */
[----:B------:R1:W-:Y:S01]  /*4ec0*/  @!P4 STG.E.U8 desc[UR36][R6.64+0xa8], R3 ;  /* 0x0000a8030600c986 */ /* 0x0003e2000c101124 */
[----:B------:R-:W-:Y:S05]  /*4ed0*/  @P3 BRA `(.L_x_205) ;  /* 0x00000000000c3947 */ /* 0x000fea0003800000 */
[----:B--2---:R-:W1:Y:S02]  /*4ee0*/  LDG.E.U8 R155, desc[UR36][R10.64+0xa9] ;  /* 0x0000a9240a9b7981 */ /* 0x004e64000c1e1100 */
[----:B-1----:R-:W-:-:S05]  /*4ef0*/  PRMT R3, R155, 0x8880, RZ ;  /* 0x000088809b037816 */ /* 0x002fca00000000ff */
[----:B------:R-:W-:-:S07]  /*4f00*/  IMAD R12, R3, R154, RZ ;  /* 0x0000009a030c7224 */ /* 0x000fce00078e02ff */
.L_x_205:
[----:B------:R-:W-:Y:S05]  /*4f10*/  BSYNC B1 ;  /* 0x0000000000017941 */ /* 0x000fea0003800000 */
.L_x_204:
[----:B------:R-:W-:Y:S01]  /*4f20*/  @!P3 IMAD R111, R111, R153, R12 ;  /* 0x000000996f6fb224 */ /* 0x000fe200078e020c */
[----:B------:R-:W-:Y:S04]  /*4f30*/  BSSY B1, `(.L_x_206) ;  /* 0x0000006000017945 */ /* 0x000fe80003800000 */
[----:B------:R0:W-:Y:S01]  /*4f40*/  @!P3 STG.E.U8 desc[UR36][R6.64+0xa9], R111 ;  /* 0x0000a96f0600b986 */ /* 0x0001e2000c101124 */
[----:B------:R-:W-:Y:S05]  /*4f50*/  @P5 BRA `(.L_x_207) ;  /* 0x00000000000c5947 */ /* 0x000fea0003800000 */
[----:B--2---:R-:W1:Y:S02]  /*4f60*/  LDG.E.U8 R155, desc[UR36][R8.64+0xb0] ;  /* 0x0000b024089b7981 */ /* 0x004e64000c1e1100 */
[----:B-1----:R-:W-:-:S05]  /*4f70*/  PRMT R3, R155, 0x8880, RZ ;  /* 0x000088809b037816 */ /* 0x002fca00000000ff */
[----:B------:R-:W-:-:S07]  /*4f80*/  IMAD R12, R3, R154, RZ ;  /* 0x0000009a030c7224 */ /* 0x000fce00078e02ff */
.L_x_207:
[----:B------:R-:W-:Y:S05]  /*4f90*/  BSYNC B1 ;  /* 0x0000000000017941 */ /* 0x000fea0003800000 */
.L_x_206:
[----:B-1----:R-:W-:Y:S01]  /*4fa0*/  @!P5 IMAD R3, R112, R153, R12 ;  /* 0x000000997003d224 */ /* 0x002fe200078e020c */
[----:B------:R-:W-:Y:S04]  /*4fb0*/  BSSY B1, `(.L_x_208) ;  /* 0x0000006000017945 */ /* 0x000fe80003800000 */
[----:B------:R1:W-:Y:S01]  /*4fc0*/  @!P5 STG.E.U8 desc[UR36][R4.64+0xb0], R3 ;  /* 0x0000b0030400d986 */ /* 0x0003e2000c101124 */
[----:B------:R-:W-:Y:S05]  /*4fd0*/  @P2 BRA `(.L_x_209) ;  /* 0x00000000000c2947 */ /* 0x000fea0003800000 */
[----:B--2---:R-:W1:Y:S02]  /*4fe0*/  LDG.E.U8 R155, desc[UR36][R8.64+0xb1] ;  /* 0x0000b124089b7981 */ /* 0x004e64000c1e1100 */
[----:B-1----:R-:W-:-:S05]  /*4ff0*/  PRMT R3, R155, 0x8880, RZ ;  /* 0x000088809b037816 */ /* 0x002fca00000000ff */
[----:B------:R-:W-:-:S07]  /*5000*/  IMAD R12, R3, R154, RZ ;  /* 0x0000009a030c7224 */ /* 0x000fce00078e02ff */
.L_x_209:
[----:B------:R-:W-:Y:S05]  /*5010*/  BSYNC B1 ;  /* 0x0000000000017941 */ /* 0x000fea0003800000 */
.L_x_208:
        /* <DEDUP_REMOVED lines=11> */
.L_x_211:
[----:B------:R-:W-:Y:S05]  /*50d0*/  BSYNC B1 ;  /* 0x0000000000017941 */ /* 0x000fea0003800000 */
.L_x_210:
[----:B-1----:R-:W-:Y:S01]  /*50e0*/  @!P4 IMAD R3, R114, R153, R12 ;  /* 0x000000997203c224 */ /* 0x002fe200078e020c */
[----:B------:R-:W-:Y:S04]  /*50f0*/  BSSY B1, `(.L_x_212) ;  /* 0x0000006000017945 */ /* 0x000fe80003800000 */
[----:B------:R1:W-:Y:S01]  /*5100*/  @!P4 STG.E.U8 desc[UR36][R6.64+0xb0], R3 ;  /* 0x0000b0030600c986 */ /* 0x0003e2000c101124 */
[----:B------:R-:W-:Y:S05]  /*5110*/  @P3 BRA `(.L_x_213) ;  /* 0x00000000000c3947 */ /* 0x000fea0003800000 */
[----:B--2---:R-:W1:Y:S02]  /*5120*/  LDG.E.U8 R155, desc[UR36][R10.64+0xb1] ;  /* 0x0000b1240a9b7981 */ /* 0x004e64000c1e1100 */
[----:B-1----:R-:W-:-:S05]  /*5130*/  PRMT R3, R155, 0x8880, RZ ;  /* 0x000088809b037816 */ /* 0x002fca00000000ff */
[----:B------:R-:W-:-:S07]  /*5140*/  IMAD R12, R3, R154, RZ ;  /* 0x0000009a030c7224 */ /* 0x000fce00078e02ff */
.L_x_213:
[----:B------:R-:W-:Y:S05]  /*5150*/  BSYNC B1 ;  /* 0x0000000000017941 */ /* 0x000fea0003800000 */
.L_x_212:
[----:B------:R-:W-:Y:S01]  /*5160*/  @!P3 IMAD R115, R115, R153, R12 ;  /* 0x000000997373b224 */ /* 0x000fe200078e020c */
[----:B------:R-:W-:Y:S04]  /*5170*/  BSSY B1, `(.L_x_214) ;  /* 0x0000006000017945 */ /* 0x000fe80003800000 */
[----:B------:R0:W-:Y:S01]  /*5180*/  @!P3 STG.E.U8 desc[UR36][R6.64+0xb1], R115 ;  /* 0x0000b1730600b986 */ /* 0x0001e2000c101124 */
[----:B------:R-:W-:Y:S05]  /*5190*/  @P5 BRA `(.L_x_215) ;  /* 0x00000000000c5947 */ /* 0x000fea0003800000 */
[----:B--2---:R-:W1:Y:S02]  /*51a0*/  LDG.E.U8 R155, desc[UR36][R8.64+0xb8] ;  /* 0x0000b824089b7981 */ /* 0x004e64000c1e1100 */
[----:B-1----:R-:W-:-:S05]  /*51b0*/  PRMT R3, R155, 0x8880, RZ ;  /* 0x000088809b037816 */ /* 0x002fca00000000ff */
[----:B------:R-:W-:-:S07]  /*51c0*/  IMAD R12, R3, R154, RZ ;  /* 0x0000009a030c7224 */ /* 0x000fce00078e02ff */
.L_x_215:
[----:B------:R-:W-:Y:S05]  /*51d0*/  BSYNC B1 ;  /* 0x0000000000017941 */ /* 0x000fea0003800000 */
.L_x_214:
[----:B-1----:R-:W-:Y:S01]  /*51e0*/  @!P5 IMAD R3, R116, R153, R12 ;  /* 0x000000997403d224 */ /* 0x002fe200078e020c */
[----:B------:R-:W-:Y:S04]  /*51f0*/  BSSY B1, `(.L_x_216) ;  /* 0x0000006000017945 */ /* 0x000fe80003800000 */
[----:B------:R1:W-:Y:S01]  /*5200*/  @!P5 STG.E.U8 desc[UR36][R4.64+0xb8], R3 ;  /* 0x0000b8030400d986 */ /* 0x0003e2000c101124 */
[----:B------:R-:W-:Y:S05]  /*5210*/  @P2 BRA `(.L_x_217) ;  /* 0x00000000000c2947 */ /* 0x000fea0003800000 */
[----:B--2---:R-:W1:Y:S02]  /*5220*/  LDG.E.U8 R155, desc[UR36][R8.64+0xb9] ;  /* 0x0000b924089b7981 */ /* 0x004e64000c1e1100 */
[----:B-1----:R-:W-:-:S05]  /*5230*/  PRMT R3, R155, 0x8880, RZ ;  /* 0x000088809b037816 */ /* 0x002fca00000000ff */
[----:B------:R-:W-:-:S07]  /*5240*/  IMAD R12, R3, R154, RZ ;  /* 0x0000009a030c7224 */ /* 0x000fce00078e02ff */
.L_x_217:
[----:B------:R-:W-:Y:S05]  /*5250*/  BSYNC B1 ;  /* 0x0000000000017941 */ /* 0x000fea0003800000 */
.L_x_216:
        /* <DEDUP_REMOVED lines=11> */
.L_x_219:
[----:B------:R-:W-:Y:S05]  /*5310*/  BSYNC B1 ;  /* 0x0000000000017941 */ /* 0x000fea0003800000 */
.L_x_218:
[----:B-1----:R-:W-:Y:S01]  /*5320*/  @!P4 IMAD R3, R118, R153, R12 ;  /* 0x000000997603c224 */ /* 0x002fe200078e020c */
[----:B------:R-:W-:Y:S04]  /*5330*/  BSSY B1, `(.L_x_220) ;  /* 0x0000006000017945 */ /* 0x000fe80003800000 */
[----:B------:R1:W-:Y:S01]  /*5340*/  @!P4 STG.E.U8 desc[UR36][R6.64+0xb8], R3 ;  /* 0x0000b8030600c986 */ /* 0x0003e2000c101124 */
[----:B------:R-:W-:Y:S05]  /*5350*/  @P3 BRA `(.L_x_221) ;  /* 0x00000000000c3947 */ /* 0x000fea0003800000 */
[----:B--2---:R-:W1:Y:S02]  /*5360*/  LDG.E.U8 R155, desc[UR36][R10.64+0xb9] ;  /* 0x0000b9240a9b7981 */ /* 0x004e64000c1e1100 */
[----:B-1----:R-:W-:-:S05]  /*5370*/  PRMT R3, R155, 0x8880, RZ ;  /* 0x000088809b037816 */ /* 0x002fca00000000ff */
[----:B------:R-:W-:-:S07]  /*5380*/  IMAD R12, R3, R154, RZ ;  /* 0x0000009a030c7224 */ /* 0x000fce00078e02ff */
.L_x_221:
[----:B------:R-:W-:Y:S05]  /*5390*/  BSYNC B1 ;  /* 0x0000000000017941 */ /* 0x000fea0003800000 */
.L_x_220:
[----:B------:R-:W-:Y:S01]  /*53a0*/  @!P3 IMAD R119, R119, R153, R12 ;  /* 0x000000997777b224 */ /* 0x000fe200078e020c */
[----:B------:R-:W-:Y:S04]  /*53b0*/  BSSY B1, `(.L_x_222) ;  /* 0x0000006000017945 */ /* 0x000fe80003800000 */
[----:B------:R0:W-:Y:S01]  /*53c0*/  @!P3 STG.E.U8 desc[UR36][R6.64+0xb9], R119 ;  /* 0x0000b9770600b986 */ /* 0x0001e2000c101124 */
[----:B------:R-:W-:Y:S05]  /*53d0*/  @P5 BRA `(.L_x_223) ;  /* 0x00000000000c5947 */ /* 0x000fea0003800000 */
[----:B--2---:R-:W1:Y:S02]  /*53e0*/  LDG.E.U8 R155, desc[UR36][R8.64+0xc0] ;  /* 0x0000c024089b7981 */ /* 0x004e64000c1e1100 */
[----:B-1----:R-:W-:-:S05]  /*53f0*/  PRMT R3, R155, 0x8880, RZ ;  /* 0x000088809b037816 */ /* 0x002fca00000000ff */
[----:B------:R-:W-:-:S07]  /*5400*/  IMAD R12, R3, R154, RZ ;  /* 0x0000009a030c7224 */ /* 0x000fce00078e02ff */
.L_x_223:
[----:B------:R-:W-:Y:S05]  /*5410*/  BSYNC B1 ;  /* 0x0000000000017941 */ /* 0x000fea0003800000 */
.L_x_222:
[----:B-1----:R-:W-:Y:S01]  /*5420*/  @!P5 IMAD R3, R120, R153, R12 ;  /* 0x000000997803d224 */ /* 0x002fe200078e020c */
[----:B------:R-:W-:Y:S04]  /*5430*/  BSSY B1, `(.L_x_224) ;  /* 0x0000006000017945 */ /* 0x000fe80003800000 */
[----:B------:R1:W-:Y:S01]  /*5440*/  @!P5 STG.E.U8 desc[UR36][R4.64+0xc0], R3 ;  /* 0x0000c0030400d986 */ /* 0x0003e2000c101124 */
[----:B------:R-:W-:Y:S05]  /*5450*/  @P2 BRA `(.L_x_225) ;  /* 0x00000000000c2947 */ /* 0x000fea0003800000 */
[----:B--2---:R-:W1:Y:S02]  /*5460*/  LDG.E.U8 R155, desc[UR36][R8.64+0xc1] ;  /* 0x0000c124089b7981 */ /* 0x004e64000c1e1100 */
[----:B-1----:R-:W-:-:S05]  /*5470*/  PRMT R3, R155, 0x8880, RZ ;  /* 0x000088809b037816 */ /* 0x002fca00000000ff */
[----:B------:R-:W-:-:S07]  /*5480*/  IMAD R12, R3, R154, RZ ;  /* 0x0000009a030c7224 */ /* 0x000fce00078e02ff */
.L_x_225:
[----:B------:R-:W-:Y:S05]  /*5490*/  BSYNC B1 ;  /* 0x0000000000017941 */ /* 0x000fea0003800000 */
.L_x_224:
        /* <DEDUP_REMOVED lines=11> */
.L_x_227:
[----:B------:R-:W-:Y:S05]  /*5550*/  BSYNC B1 ;  /* 0x0000000000017941 */ /* 0x000fea0003800000 */
.L_x_226:
[----:B-1----:R-:W-:Y:S01]  /*5560*/  @!P4 IMAD R3, R122, R153, R12 ;  /* 0x000000997a03c224 */ /* 0x002fe200078e020c */
[----:B------:R-:W-:Y:S04]  /*5570*/  BSSY B1, `(.L_x_228) ;  /* 0x0000006000017945 */ /* 0x000fe80003800000 */
[----:B------:R1:W-:Y:S01]  /*5580*/  @!P4 STG.E.U8 desc[UR36][R6.64+0xc0], R3 ;  /* 0x0000c0030600c986 */ /* 0x0003e2000c101124 */
[----:B------:R-:W-:Y:S05]  /*5590*/  @P3 BRA `(.L_x_229) ;  /* 0x00000000000c3947 */ /* 0x000fea0003800000 */
[----:B--2---:R-:W1:Y:S02]  /*55a0*/  LDG.E.U8 R155, desc[UR36][R10.64+0xc1] ;  /* 0x0000c1240a9b7981 */ /* 0x004e64000c1e1100 */
[----:B-1----:R-:W-:-:S05]  /*55b0*/  PRMT R3, R155, 0x8880, RZ ;  /* 0x000088809b037816 */ /* 0x002fca00000000ff */
[----:B------:R-:W-:-:S07]  /*55c0*/  IMAD R12, R3, R154, RZ ;  /* 0x0000009a030c7224 */ /* 0x000fce00078e02ff */
.L_x_229:
[----:B------:R-:W-:Y:S05]  /*55d0*/  BSYNC B1 ;  /* 0x0000000000017941 */ /* 0x000fea0003800000 */
.L_x_228:
[----:B------:R-:W-:Y:S01]  /*55e0*/  @!P3 IMAD R123, R123, R153, R12 ;  /* 0x000000997b7bb224 */ /* 0x000fe200078e020c */
[----:B------:R-:W-:Y:S04]  /*55f0*/  BSSY B1, `(.L_x_230) ;  /* 0x0000006000017945 */ /* 0x000fe80003800000 */
[----:B------:R0:W-:Y:S01]  /*5600*/  @!P3 STG.E.U8 desc[UR36][R6.64+0xc1], R123 ;  /* 0x0000c17b0600b986 */ /* 0x0001e2000c101124 */
[----:B------:R-:W-:Y:S05]  /*5610*/  @P5 BRA `(.L_x_231) ;  /* 0x00000000000c5947 */ /* 0x000fea0003800000 */
[----:B--2---:R-:W1:Y:S02]  /*5620*/  LDG.E.U8 R155, desc[UR36][R8.64+0xc8] ;  /* 0x0000c824089b7981 */ /* 0x004e64000c1e1100 */
[----:B-1----:R-:W-:-:S05]  /*5630*/  PRMT R3, R155, 0x8880, RZ ;  /* 0x000088809b037816 */ /* 0x002fca00000000ff */
[----:B------:R-:W-:-:S07]  /*5640*/  IMAD R12, R3, R154, RZ ;  /* 0x0000009a030c7224 */ /* 0x000fce00078e02ff */
.L_x_231:
[----:B------:R-:W-:Y:S05]  /*5650*/  BSYNC B1 ;  /* 0x0000000000017941 */ /* 0x000fea0003800000 */
.L_x_230:
[----:B-1----:R-:W-:Y:S01]  /*5660*/  @!P5 IMAD R3, R124, R153, R12 ;  /* 0x000000997c03d224 */ /* 0x002fe200078e020c */
[----:B------:R-:W-:Y:S04]  /*5670*/  BSSY B1, `(.L_x_232) ;  /* 0x0000006000017945 */ /* 0x000fe80003800000 */
[----:B------:R1:W-:Y:S01]  /*5680*/  @!P5 STG.E.U8 desc[UR36][R4.64+0xc8], R3 ;  /* 0x0000c8030400d986 */ /* 0x0003e2000c101124 */
[----:B------:R-:W-:Y:S05]  /*5690*/  @P2 BRA `(.L_x_233) ;  /* 0x00000000000c2947 */ /* 0x000fea0003800000 */
[----:B--2---:R-:W1:Y:S02]  /*56a0*/  LDG.E.U8 R155, desc[UR36][R8.64+0xc9] ;  /* 0x0000c924089b7981 */ /* 0x004e64000c1e1100 */
[----:B-1----:R-:W-:-:S05]  /*56b0*/  PRMT R3, R155, 0x8880, RZ ;  /* 0x000088809b037816 */ /* 0x002fca00000000ff */
[----:B------:R-:W-:-:S07]  /*56c0*/  IMAD R12, R3, R154, RZ ;  /* 0x0000009a030c7224 */ /* 0x000fce00078e02ff */
.L_x_233:
[----:B------:R-:W-:Y:S05]  /*56d0*/  BSYNC B1 ;  /* 0x0000000000017941 */ /* 0x000fea0003800000 */
.L_x_232:
        /* <DEDUP_REMOVED lines=11> */
.L_x_235:
[----:B------:R-:W-:Y:S05]  /*5790*/  BSYNC B1 ;  /* 0x0000000000017941 */ /* 0x000fea0003800000 */
.L_x_234:
[----:B-1----:R-:W-:Y:S01]  /*57a0*/  @!P4 IMAD R3, R126, R153, R12 ;  /* 0x000000997e03c224 */ /* 0x002fe200078e020c */
[----:B------:R-:W-:Y:S04]  /*57b0*/  BSSY B1, `(.L_x_236) ;  /* 0x0000006000017945 */ /* 0x000fe80003800000 */
[----:B------:R1:W-:Y:S01]  /*57c0*/  @!P4 STG.E.U8 desc[UR36][R6.64+0xc8], R3 ;  /* 0x0000c8030600c986 */ /* 0x0003e2000c101124 */
[----:B------:R-:W-:Y:S05]  /*57d0*/  @P3 BRA `(.L_x_237) ;  /* 0x00000000000c3947 */ /* 0x000fea0003800000 */
[----:B--2---:R-:W1:Y:S02]  /*57e0*/  LDG.E.U8 R155, desc[UR36][R10.64+0xc9] ;  /* 0x0000c9240a9b7981 */ /* 0x004e64000c1e1100 */
[----:B-1----:R-:W-:-:S05]  /*57f0*/  PRMT R3, R155, 0x8880, RZ ;  /* 0x000088809b037816 */ /* 0x002fca00000000ff */
[----:B------:R-:W-:-:S07]  /*5800*/  IMAD R12, R3, R154, RZ ;  /* 0x0000009a030c7224 */ /* 0x000fce00078e02ff */
.L_x_237:
[----:B------:R-:W-:Y:S05]  /*5810*/  BSYNC B1 ;  /* 0x0000000000017941 */ /* 0x000fea0003800000 */
.L_x_236:
[----:B------:R-:W-:Y:S01]  /*5820*/  @!P3 IMAD R127, R127, R153, R12 ;  /* 0x000000997f7fb224 */ /* 0x000fe200078e020c */
[----:B------:R-:W-:Y:S04]  /*5830*/  BSSY B1, `(.L_x_238) ;  /* 0x0000006000017945 */ /* 0x000fe80003800000 */
[----:B------:R0:W-:Y:S01]  /*5840*/  @!P3 STG.E.U8 desc[UR36][R6.64+0xc9], R127 ;  /* 0x0000c97f0600b986 */ /* 0x0001e2000c101124 */
[----:B------:R-:W-:Y:S05]  /*5850*/  @P5 BRA `(.L_x_239) ;  /* 0x00000000000c5947 */ /* 0x000fea0003800000 */
[----:B--2---:R-:W1:Y:S02]  /*5860*/  LDG.E.U8 R155, desc[UR36][R8.64+0xd0] ;  /* 0x0000d024089b7981 */ /* 0x004e64000c1e1100 */
[----:B-1----:R-:W-:-:S05]  /*5870*/  PRMT R3, R155, 0x8880, RZ ;  /* 0x000088809b037816 */ /* 0x002fca00000000ff */
[----:B------:R-:W-:-:S07]  /*5880*/  IMAD R12, R3, R154, RZ ;  /* 0x0000009a030c7224 */ /* 0x000fce00078e02ff */
.L_x_239:
[----:B------:R-:W-:Y:S05]  /*5890*/  BSYNC B1 ;  /* 0x0000000000017941 */ /* 0x000fea0003800000 */
.L_x_238:
[----:B-1----:R-:W-:Y:S01]  /*58a0*/  @!P5 IMAD R3, R128, R153, R12 ;  /* 0x000000998003d224 */ /* 0x002fe200078e020c */
[----:B------:R-:W-:Y:S04]  /*58b0*/  BSSY B1, `(.L_x_240) ;  /* 0x0000006000017945 */ /* 0x000fe80003800000 */
[----:B------:R1:W-:Y:S01]  /*58c0*/  @!P5 STG.E.U8 desc[UR36][R4.64+0xd0], R3 ;  /* 0x0000d0030400d986 */ /* 0x0003e2000c101124 */
[----:B------:R-:W-:Y:S05]  /*58d0*/  @P2 BRA `(.L_x_241) ;  /* 0x00000000000c2947 */ /* 0x000fea0003800000 */
[----:B--2---:R-:W1:Y:S02]  /*58e0*/  LDG.E.U8 R155, desc[UR36][R8.64+0xd1] ;  /* 0x0000d124089b7981 */ /* 0x004e64000c1e1100 */
[----:B-1----:R-:W-:-:S05]  /*58f0*/  PRMT R3, R155, 0x8880, RZ ;  /* 0x000088809b037816 */ /* 0x002fca00000000ff */
[----:B------:R-:W-:-:S07]  /*5900*/  IMAD R12, R3, R154, RZ ;  /* 0x0000009a030c7224 */ /* 0x000fce00078e02ff */
.L_x_241:
[----:B------:R-:W-:Y:S05]  /*5910*/  BSYNC B1 ;  /* 0x0000000000017941 */ /* 0x000fea0003800000 */
.L_x_240:
        /* <DEDUP_REMOVED lines=11> */
.L_x_243:
[----:B------:R-:W-:Y:S05]  /*59d0*/  BSYNC B1 ;  /* 0x0000000000017941 */ /* 0x000fea0003800000 */
.L_x_242:
[----:B-1----:R-:W-:Y:S01]  /*59e0*/  @!P4 IMAD R3, R130, R153, R12 ;  /* 0x000000998203c224 */ /* 0x002fe200078e020c */
[----:B------:R-:W-:Y:S04]  /*59f0*/  BSSY B1, `(.L_x_244) ;  /* 0x0000006000017945 */ /* 0x000fe80003800000 */
[----:B------:R1:W-:Y:S01]  /*5a00*/  @!P4 STG.E.U8 desc[UR36][R6.64+0xd0], R3 ;  /* 0x0000d0030600c986 */ /* 0x0003e2000c101124 */
[----:B------:R-:W-:Y:S05]  /*5a10*/  @P3 BRA `(.L_x_245) ;  /* 0x00000000000c3947 */ /* 0x000fea0003800000 */
[----:B--2---:R-:W1:Y:S02]  /*5a20*/  LDG.E.U8 R155, desc[UR36][R10.64+0xd1] ;  /* 0x0000d1240a9b7981 */ /* 0x004e64000c1e1100 */
[----:B-1----:R-:W-:-:S05]  /*5a30*/  PRMT R3, R155, 0x8880, RZ ;  /* 0x000088809b037816 */ /* 0x002fca00000000ff */
[----:B------:R-:W-:-:S07]  /*5a40*/  IMAD R12, R3, R154, RZ ;  /* 0x0000009a030c7224 */ /* 0x000fce00078e02ff */
.L_x_245:
[----:B------:R-:W-:Y:S05]  /*5a50*/  BSYNC B1 ;  /* 0x0000000000017941 */ /* 0x000fea0003800000 */
.L_x_244:
[----:B------:R-:W-:Y:S01]  /*5a60*/  @!P3 IMAD R131, R131, R153, R12 ;  /* 0x000000998383b224 */ /* 0x000fe200078e020c */
[----:B------:R-:W-:Y:S04]  /*5a70*/  BSSY B1, `(.L_x_246) ;  /* 0x0000006000017945 */ /* 0x000fe80003800000 */
[----:B------:R0:W-:Y:S01]  /*5a80*/  @!P3 STG.E.U8 desc[UR36][R6.64+0xd1], R131 ;  /* 0x0000d1830600b986 */ /* 0x0001e2000c101124 */
[----:B------:R-:W-:Y:S05]  /*5a90*/  @P5 BRA `(.L_x_247) ;  /* 0x00000000000c5947 */ /* 0x000fea0003800000 */
[----:B--2---:R-:W1:Y:S02]  /*5aa0*/  LDG.E.U8 R155, desc[UR36][R8.64+0xd8] ;  /* 0x0000d824089b7981 */ /* 0x004e64000c1e1100 */
[----:B-1----:R-:W-:-:S05]  /*5ab0*/  PRMT R3, R155, 0x8880, RZ ;  /* 0x000088809b037816 */ /* 0x002fca00000000ff */
[----:B------:R-:W-:-:S07]  /*5ac0*/  IMAD R12, R3, R154, RZ ;  /* 0x0000009a030c7224 */ /* 0x000fce00078e02ff */
.L_x_247:
[----:B------:R-:W-:Y:S05]  /*5ad0*/  BSYNC B1 ;  /* 0x0000000000017941 */ /* 0x000fea0003800000 */
.L_x_246:
[----:B-1----:R-:W-:Y:S01]  /*5ae0*/  @!P5 IMAD R3, R132, R153, R12 ;  /* 0x000000998403d224 */ /* 0x002fe200078e020c */
[----:B------:R-:W-:Y:S04]  /*5af0*/  BSSY B1, `(.L_x_248) ;  /* 0x0000006000017945 */ /* 0x000fe80003800000 */
[----:B------:R1:W-:Y:S01]  /*5b00*/  @!P5 STG.E.U8 desc[UR36][R4.64+0xd8], R3 ;  /* 0x0000d8030400d986 */ /* 0x0003e2000c101124 */
[----:B------:R-:W-:Y:S05]  /*5b10*/  @P2 BRA `(.L_x_249) ;  /* 0x00000000000c2947 */ /* 0x000fea0003800000 */
[----:B--2---:R-:W1:Y:S02]  /*5b20*/  LDG.E.U8 R155, desc[UR36][R8.64+0xd9] ;  /* 0x0000d924089b7981 */ /* 0x004e64000c1e1100 */
[----:B-1----:R-:W-:-:S05]  /*5b30*/  PRMT R3, R155, 0x8880, RZ ;  /* 0x000088809b037816 */ /* 0x002fca00000000ff */
[----:B------:R-:W-:-:S07]  /*5b40*/  IMAD R12, R3, R154, RZ ;  /* 0x0000009a030c7224 */ /* 0x000fce00078e02ff */
.L_x_249:
[----:B------:R-:W-:Y:S05]  /*5b50*/  BSYNC B1 ;  /* 0x0000000000017941 */ /* 0x000fea0003800000 */
.L_x_248:
        /* <DEDUP_REMOVED lines=11> */
.L_x_251:
[----:B------:R-:W-:Y:S05]  /*5c10*/  BSYNC B1 ;  /* 0x0000000000017941 */ /* 0x000fea0003800000 */
.L_x_250:
[----:B-1----:R-:W-:Y:S01]  /*5c20*/  @!P4 IMAD R3, R134, R153, R12 ;  /* 0x000000998603c224 */ /* 0x002fe200078e020c */
[----:B------:R-:W-:Y:S04]  /*5c30*/  BSSY B1, `(.L_x_252) ;  /* 0x0000006000017945 */ /* 0x000fe80003800000 */
[----:B------:R1:W-:Y:S01]  /*5c40*/  @!P4 STG.E.U8 desc[UR36][R6.64+0xd8], R3 ;  /* 0x0000d8030600c986 */ /* 0x0003e2000c101124 */
[----:B------:R-:W-:Y:S05]  /*5c50*/  @P3 BRA `(.L_x_253) ;  /* 0x00000000000c3947 */ /* 0x000fea0003800000 */
[----:B--2---:R-:W1:Y:S02]  /*5c60*/  LDG.E.U8 R155, desc[UR36][R10.64+0xd9] ;  /* 0x0000d9240a9b7981 */ /* 0x004e64000c1e1100 */
[----:B-1----:R-:W-:-:S05]  /*5c70*/  PRMT R3, R155, 0x8880, RZ ;  /* 0x000088809b037816 */ /* 0x002fca00000000ff */
[----:B------:R-:W-:-:S07]  /*5c80*/  IMAD R12, R3, R154, RZ ;  /* 0x0000009a030c7224 */ /* 0x000fce00078e02ff */
.L_x_253:
[----:B------:R-:W-:Y:S05]  /*5c90*/  BSYNC B1 ;  /* 0x0000000000017941 */ /* 0x000fea0003800000 */
.L_x_252:
[----:B------:R-:W-:Y:S01]  /*5ca0*/  @!P3 IMAD R135, R135, R153, R12 ;  /* 0x000000998787b224 */ /* 0x000fe200078e020c */
[----:B------:R-:W-:Y:S04]  /*5cb0*/  BSSY B1, `(.L_x_254) ;  /* 0x0000006000017945 */ /* 0x000fe80003800000 */
[----:B------:R0:W-:Y:S01]  /*5cc0*/  @!P3 STG.E.U8 desc[UR36][R6.64+0xd9], R135 ;  /* 0x0000d9870600b986 */ /* 0x0001e2000c101124 */
[----:B------:R-:W-:Y:S05]  /*5cd0*/  @P5 BRA `(.L_x_255) ;  /* 0x00000000000c5947 */ /* 0x000fea0003800000 */
[----:B--2---:R-:W1:Y:S02]  /*5ce0*/  LDG.E.U8 R155, desc[UR36][R8.64+0xe0] ;  /* 0x0000e024089b7981 */ /* 0x004e64000c1e1100 */
[----:B-1----:R-:W-:-:S05]  /*5cf0*/  PRMT R3, R155, 0x8880, RZ ;  /* 0x000088809b037816 */ /* 0x002fca00000000ff */
[----:B------:R-:W-:-:S07]  /*5d00*/  IMAD R12, R3, R154, RZ ;  /* 0x0000009a030c7224 */ /* 0x000fce00078e02ff */
.L_x_255:
[----:B------:R-:W-:Y:S05]  /*5d10*/  BSYNC B1 ;  /* 0x0000000000017941 */ /* 0x000fea0003800000 */
.L_x_254:
[----:B-1----:R-:W-:Y:S01]  /*5d20*/  @!P5 IMAD R3, R136, R153, R12 ;  /* 0x000000998803d224 */ /* 0x002fe200078e020c */
[----:B------:R-:W-:Y:S04]  /*5d30*/  BSSY B1, `(.L_x_256) ;  /* 0x0000006000017945 */ /* 0x000fe80003800000 */
[----:B------:R1:W-:Y:S01]  /*5d40*/  @!P5 STG.E.U8 desc[UR36][R4.64+0xe0], R3 ;  /* 0x0000e0030400d986 */ /* 0x0003e2000c101124 */
[----:B------:R-:W-:Y:S05]  /*5d50*/  @P2 BRA `(.L_x_257) ;  /* 0x00000000000c2947 */ /* 0x000fea0003800000 */
[----:B--2---:R-:W1:Y:S02]  /*5d60*/  LDG.E.U8 R155, desc[UR36][R8.64+0xe1] ;  /* 0x0000e124089b7981 */ /* 0x004e64000c1e1100 */
[----:B-1----:R-:W-:-:S05]  /*5d70*/  PRMT R3, R155, 0x8880, RZ ;  /* 0x000088809b037816 */ /* 0x002fca00000000ff */
[----:B------:R-:W-:-:S07]  /*5d80*/  IMAD R12, R3, R154, RZ ;  /* 0x0000009a030c7224 */ /* 0x000fce00078e02ff */
.L_x_257:
[----:B------:R-:W-:Y:S05]  /*5d90*/  BSYNC B1 ;  /* 0x0000000000017941 */ /* 0x000fea0003800000 */
.L_x_256:
        /* <DEDUP_REMOVED lines=11> */
.L_x_259:
[----:B------:R-:W-:Y:S05]  /*5e50*/  BSYNC B1 ;  /* 0x0000000000017941 */ /* 0x000fea0003800000 */
.L_x_258:
[----:B-1----:R-:W-:Y:S01]  /*5e60*/  @!P4 IMAD R3, R138, R153, R12 ;  /* 0x000000998a03c224 */ /* 0x002fe200078e020c */
[----:B------:R-:W-:Y:S04]  /*5e70*/  BSSY B1, `(.L_x_260) ;  /* 0x0000006000017945 */ /* 0x000fe80003800000 */
[----:B------:R1:W-:Y:S01]  /*5e80*/  @!P4 STG.E.U8 desc[UR36][R6.64+0xe0], R3 ;  /* 0x0000e0030600c986 */ /* 0x0003e2000c101124 */
[----:B------:R-:W-:Y:S05]  /*5e90*/  @P3 BRA `(.L_x_261) ;  /* 0x00000000000c3947 */ /* 0x000fea0003800000 */
[----:B--2---:R-:W1:Y:S02]  /*5ea0*/  LDG.E.U8 R155, desc[UR36][R10.64+0xe1] ;  /* 0x0000e1240a9b7981 */ /* 0x004e64000c1e1100 */
[----:B-1----:R-:W-:-:S05]  /*5eb0*/  PRMT R3, R155, 0x8880, RZ ;  /* 0x000088809b037816 */ /* 0x002fca00000000ff */
[----:B------:R-:W-:-:S07]  /*5ec0*/  IMAD R12, R3, R154, RZ ;  /* 0x0000009a030c7224 */ /* 0x000fce00078e02ff */
.L_x_261:
[----:B------:R-:W-:Y:S05]  /*5ed0*/  BSYNC B1 ;  /* 0x0000000000017941 */ /* 0x000fea0003800000 */
.L_x_260:
[----:B------:R-:W-:Y:S01]  /*5ee0*/  @!P3 IMAD R139, R139, R153, R12 ;  /* 0x000000998b8bb224 */ /* 0x000fe200078e020c */
[----:B------:R-:W-:Y:S04]  /*5ef0*/  BSSY B1, `(.L_x_262) ;  /* 0x0000006000017945 */ /* 0x000fe80003800000 */
[----:B------:R0:W-:Y:S01]  /*5f00*/  @!P3 STG.E.U8 desc[UR36][R6.64+0xe1], R139 ;  /* 0x0000e18b0600b986 */ /* 0x0001e2000c101124 */
[----:B------:R-:W-:Y:S05]  /*5f10*/  @P5 BRA `(.L_x_263) ;  /* 0x00000000000c5947 */ /* 0x000fea0003800000 */
[----:B--2---:R-:W1:Y:S02]  /*5f20*/  LDG.E.U8 R155, desc[UR36][R8.64+0xe8] ;  /* 0x0000e824089b7981 */ /* 0x004e64000c1e1100 */
[----:B-1----:R-:W-:-:S05]  /*5f30*/  PRMT R3, R155, 0x8880, RZ ;  /* 0x000088809b037816 */ /* 0x002fca00000000ff */
[----:B------:R-:W-:-:S07]  /*5f40*/  IMAD R12, R3, R154, RZ ;  /* 0x0000009a030c7224 */ /* 0x000fce00078e02ff */
.L_x_263:
[----:B------:R-:W-:Y:S05]  /*5f50*/  BSYNC B1 ;  /* 0x0000000000017941 */ /* 0x000fea0003800000 */
.L_x_262:
[----:B-1----:R-:W-:Y:S01]  /*5f60*/  @!P5 IMAD R3, R140, R153, R12 ;  /* 0x000000998c03d224 */ /* 0x002fe200078e020c */
[----:B------:R-:W-:Y:S04]  /*5f70*/  BSSY B1, `(.L_x_264) ;  /* 0x0000006000017945 */ /* 0x000fe80003800000 */
[----:B------:R1:W-:Y:S01]  /*5f80*/  @!P5 STG.E.U8 desc[UR36][R4.64+0xe8], R3 ;  /* 0x0000e8030400d986 */ /* 0x0003e2000c101124 */
[----:B------:R-:W-:Y:S05]  /*5f90*/  @P2 BRA `(.L_x_265) ;  /* 0x00000000000c2947 */ /* 0x000fea0003800000 */
[----:B--2---:R-:W1:Y:S02]  /*5fa0*/  LDG.E.U8 R155, desc[UR36][R8.64+0xe9] ;  /* 0x0000e924089b7981 */ /* 0x004e64000c1e1100 */
[----:B-1----:R-:W-:-:S05]  /*5fb0*/  PRMT R3, R155, 0x8880, RZ ;  /* 0x000088809b037816 */ /* 0x002fca00000000ff */
[----:B------:R-:W-:-:S07]  /*5fc0*/  IMAD R12, R3, R154, RZ ;  /* 0x0000009a030c7224 */ /* 0x000fce00078e02ff */
.L_x_265:
[----:B------:R-:W-:Y:S05]  /*5fd0*/  BSYNC B1 ;  /* 0x0000000000017941 */ /* 0x000fea0003800000 */
.L_x_264:
        /* <DEDUP_REMOVED lines=11> */
.L_x_267:
[----:B------:R-:W-:Y:S05]  /*6090*/  BSYNC B1 ;  /* 0x0000000000017941 */ /* 0x000fea0003800000 */
.L_x_266:
[----:B-1----:R-:W-:Y:S01]  /*60a0*/  @!P4 IMAD R3, R142, R153, R12 ;  /* 0x000000998e03c224 */ /* 0x002fe200078e020c */
[----:B------:R-:W-:Y:S04]  /*60b0*/  BSSY B1, `(.L_x_268) ;  /* 0x0000006000017945 */ /* 0x000fe80003800000 */
[----:B------:R1:W-:Y:S01]  /*60c0*/  @!P4 STG.E.U8 desc[UR36][R6.64+0xe8], R3 ;  /* 0x0000e8030600c986 */ /* 0x0003e2000c101124 */
[----:B------:R-:W-:Y:S05]  /*60d0*/  @P3 BRA `(.L_x_269) ;  /* 0x00000000000c3947 */ /* 0x000fea0003800000 */
[----:B--2---:R-:W1:Y:S02]  /*60e0*/  LDG.E.U8 R155, desc[UR36][R10.64+0xe9] ;  /* 0x0000e9240a9b7981 */ /* 0x004e64000c1e1100 */
[----:B-1----:R-:W-:-:S05]  /*60f0*/  PRMT R3, R155, 0x8880, RZ ;  /* 0x000088809b037816 */ /* 0x002fca00000000ff */
[----:B------:R-:W-:-:S07]  /*6100*/  IMAD R12, R3, R154, RZ ;  /* 0x0000009a030c7224 */ /* 0x000fce00078e02ff */
.L_x_269:
[----:B------:R-:W-:Y:S05]  /*6110*/  BSYNC B1 ;  /* 0x0000000000017941 */ /* 0x000fea0003800000 */
.L_x_268:
[----:B------:R-:W-:Y:S01]  /*6120*/  @!P3 IMAD R143, R143, R153, R12 ;  /* 0x000000998f8fb224 */ /* 0x000fe200078e020c */
[----:B------:R-:W-:Y:S04]  /*6130*/  BSSY B1, `(.L_x_270) ;  /* 0x0000006000017945 */ /* 0x000fe80003800000 */
[----:B------:R0:W-:Y:S01]  /*6140*/  @!P3 STG.E.U8 desc[UR36][R6.64+0xe9], R143 ;  /* 0x0000e98f0600b986 */ /* 0x0001e2000c101124 */
[----:B------:R-:W-:Y:S05]  /*6150*/  @P5 BRA `(.L_x_271) ;  /* 0x00000000000c5947 */ /* 0x000fea0003800000 */
[----:B--2---:R-:W1:Y:S02]  /*6160*/  LDG.E.U8 R155, desc[UR36][R8.64+0xf0] ;  /* 0x0000f024089b7981 */ /* 0x004e64000c1e1100 */
[----:B-1----:R-:W-:-:S05]  /*6170*/  PRMT R3, R155, 0x8880, RZ ;  /* 0x000088809b037816 */ /* 0x002fca00000000ff */
[----:B------:R-:W-:-:S07]  /*6180*/  IMAD R12, R3, R154, RZ ;  /* 0x0000009a030c7224 */ /* 0x000fce00078e02ff */
.L_x_271:
[----:B------:R-:W-:Y:S05]  /*6190*/  BSYNC B1 ;  /* 0x0000000000017941 */ /* 0x000fea0003800000 */
.L_x_270:
[----:B-1----:R-:W-:Y:S01]  /*61a0*/  @!P5 IMAD R3, R144, R153, R12 ;  /* 0x000000999003d224 */ /* 0x002fe200078e020c */
[----:B------:R-:W-:Y:S04]  /*61b0*/  BSSY B1, `(.L_x_272) ;  /* 0x0000006000017945 */ /* 0x000fe80003800000 */
[----:B------:R1:W-:Y:S01]  /*61c0*/  @!P5 STG.E.U8 desc[UR36][R4.64+0xf0], R3 ;  /* 0x0000f0030400d986 */ /* 0x0003e2000c101124 */
[----:B------:R-:W-:Y:S05]  /*61d0*/  @P2 BRA `(.L_x_273) ;  /* 0x00000000000c2947 */ /* 0x000fea0003800000 */
[----:B--2---:R-:W1:Y:S02]  /*61e0*/  LDG.E.U8 R155, desc[UR36][R8.64+0xf1] ;  /* 0x0000f124089b7981 */ /* 0x004e64000c1e1100 */
[----:B-1----:R-:W-:-:S05]  /*61f0*/  PRMT R3, R155, 0x8880, RZ ;  /* 0x000088809b037816 */ /* 0x002fca00000000ff */
[----:B------:R-:W-:-:S07]  /*6200*/  IMAD R12, R3, R154, RZ ;  /* 0x0000009a030c7224 */ /* 0x000fce00078e02ff */
.L_x_273:
[----:B------:R-:W-:Y:S05]  /*6210*/  BSYNC B1 ;  /* 0x0000000000017941 */ /* 0x000fea0003800000 */
.L_x_272:
[C---:B------:R-:W-:Y:S01]  /*6220*/  ISETP.LT.OR P4, PT, R0.reuse, 0xf1, !P0 ;  /* 0x000000f10000780c */ /* 0x040fe20004781670 */
[----:B------:R-:W-:Y:S01]  /*6230*/  @!P2 IMAD R145, R145, R153, R12 ;  /* 0x000000999191a224 */ /* 0x000fe200078e020c */
[----:B------:R-:W-:Y:S01]  /*6240*/  BSSY B1, `(.L_x_274) ;  /* 0x000000a000017945 */ /* 0x000fe20003800000 */
[C---:B------:R-:W-:Y:S02]  /*6250*/  ISETP.LT.OR P3, PT, R0.reuse, 0xf2, !P0 ;  /* 0x000000f20000780c */ /* 0x040fe40004761670 */
        /* <DEDUP_REMOVED lines=8> */
.L_x_275:
[----:B------:R-:W-:Y:S05]  /*62e0*/  BSYNC B1 ;  /* 0x0000000000017941 */ /* 0x000fea0003800000 */
.L_x_274:
[----:B-1----:R-:W-:Y:S01]  /*62f0*/  @!P4 IMAD R3, R146, R153, R12 ;  /* 0x000000999203c224 */ /* 0x002fe200078e020c */
[----:B------:R-:W-:Y:S04]  /*6300*/  BSSY B1, `(.L_x_276) ;  /* 0x0000006000017945 */ /* 0x000fe80003800000 */
[----:B------:R1:W-:Y:S01]  /*6310*/  @!P4 STG.E.U8 desc[UR36][R6.64+0xf0], R3 ;  /* 0x0000f0030600c986 */ /* 0x0003e2000c101124 */
[----:B------:R-:W-:Y:S05]  /*6320*/  @P3 BRA `(.L_x_277) ;  /* 0x00000000000c3947 */ /* 0x000fea0003800000 */
[----:B--2---:R-:W1:Y:S02]  /*6330*/  LDG.E.U8 R155, desc[UR36][R10.64+0xf1] ;  /* 0x0000f1240a9b7981 */ /* 0x004e64000c1e1100 */
[----:B-1----:R-:W-:-:S05]  /*6340*/  PRMT R3, R155, 0x8880, RZ ;  /* 0x000088809b037816 */ /* 0x002fca00000000ff */
[----:B------:R-:W-:-:S07]  /*6350*/  IMAD R12, R3, R154, RZ ;  /* 0x0000009a030c7224 */ /* 0x000fce00078e02ff */
.L_x_277:
[----:B------:R-:W-:Y:S05]  /*6360*/  BSYNC B1 ;  /* 0x0000000000017941 */ /* 0x000fea0003800000 */
.L_x_276:
[----:B------:R-:W-:Y:S01]  /*6370*/  @!P3 IMAD R147, R147, R153, R12 ;  /* 0x000000999393b224 */ /* 0x000fe200078e020c */
[----:B------:R-:W-:Y:S04]  /*6380*/  BSSY B1, `(.L_x_278) ;  /* 0x0000006000017945 */ /* 0x000fe80003800000 */
[----:B------:R0:W-:Y:S01]  /*6390*/  @!P3 STG.E.U8 desc[UR36][R6.64+0xf1], R147 ;  /* 0x0000f1930600b986 */ /* 0x0001e2000c101124 */
[----:B------:R-:W-:Y:S05]  /*63a0*/  @P2 BRA `(.L_x_279) ;  /* 0x00000000000c2947 */ /* 0x000fea0003800000 */
[----:B--2---:R-:W1:Y:S02]  /*63b0*/  LDG.E.U8 R155, desc[UR36][R8.64+0xf8] ;  /* 0x0000f824089b7981 */ /* 0x004e64000c1e1100 */
[----:B-1----:R-:W-:-:S05]  /*63c0*/  PRMT R3, R155, 0x8880, RZ ;  /* 0x000088809b037816 */ /* 0x002fca00000000ff */
[----:B------:R-:W-:-:S07]  /*63d0*/  IMAD R12, R3, R154, RZ ;  /* 0x0000009a030c7224 */ /* 0x000fce00078e02ff */
.L_x_279:
[----:B------:R-:W-:Y:S05]  /*63e0*/  BSYNC B1 ;  /* 0x0000000000017941 */ /* 0x000fea0003800000 */
.L_x_278:
[----:B-1----:R-:W-:Y:S01]  /*63f0*/  @!P2 IMAD R3, R148, R153, R12 ;  /* 0x000000999403a224 */ /* 0x002fe200078e020c */
[----:B------:R-:W-:Y:S04]  /*6400*/  BSSY B1, `(.L_x_280) ;  /* 0x0000006000017945 */ /* 0x000fe80003800000 */
[----:B------:R1:W-:Y:S01]  /*6410*/  @!P2 STG.E.U8 desc[UR36][R4.64+0xf8], R3 ;  /* 0x0000f8030400a986 */ /* 0x0003e2000c101124 */
[----:B------:R-:W-:Y:S05]  /*6420*/  @P1 BRA `(.L_x_281) ;  /* 0x00000000000c1947 */ /* 0x000fea0003800000 */
[----:B--2---:R-:W1:Y:S02]  /*6430*/  LDG.E.U8 R155, desc[UR36][R8.64+0xf9] ;  /* 0x0000f924089b7981 */ /* 0x004e64000c1e1100 */
[----:B-1----:R-:W-:-:S05]  /*6440*/  PRMT R3, R155, 0x8880, RZ ;  /* 0x000088809b037816 */ /* 0x002fca00000000ff */
[----:B------:R-:W-:-:S07]  /*6450*/  IMAD R12, R3, R154, RZ ;  /* 0x0000009a030c7224 */ /* 0x000fce00078e02ff */
.L_x_281:
[----:B------:R-:W-:Y:S05]  /*6460*/  BSYNC B1 ;  /* 0x0000000000017941 */ /* 0x000fea0003800000 */
.L_x_280:
[----:B------:R-:W-:Y:S01]  /*6470*/  @!P1 IMAD R149, R149, R153, R12 ;  /* 0x0000009995959224 */ /* 0x000fe200078e020c */
[----:B------:R-:W-:Y:S04]  /*6480*/  BSSY B1, `(.L_x_282) ;  /* 0x0000006000017945 */ /* 0x000fe80003800000 */
[----:B------:R0:W-:Y:S01]  /*6490*/  @!P1 STG.E.U8 desc[UR36][R4.64+0xf9], R149 ;  /* 0x0000f99504009986 */ /* 0x0001e2000c101124 */
[----:B------:R-:W-:Y:S05]  /*64a0*/  @P5 BRA `(.L_x_283) ;  /* 0x00000000000c5947 */ /* 0x000fea0003800000 */
[----:B--2---:R-:W1:Y:S02]  /*64b0*/  LDG.E.U8 R155, desc[UR36][R10.64+0xf8] ;  /* 0x0000f8240a9b7981 */ /* 0x004e64000c1e1100 */
[----:B-1----:R-:W-:-:S05]  /*64c0*/  PRMT R3, R155, 0x8880, RZ ;  /* 0x000088809b037816 */ /* 0x002fca00000000ff */
[----:B------:R-:W-:-:S07]  /*64d0*/  IMAD R12, R3, R154, RZ ;  /* 0x0000009a030c7224 */ /* 0x000fce00078e02ff */
.L_x_283:
[----:B------:R-:W-:Y:S05]  /*64e0*/  BSYNC B1 ;  /* 0x0000000000017941 */ /* 0x000fea0003800000 */
.L_x_282:
[----:B-1----:R-:W-:Y:S01]  /*64f0*/  @!P5 IMAD R3, R150, R153, R12 ;  /* 0x000000999603d224 */ /* 0x002fe200078e020c */
[----:B------:R-:W-:Y:S01]  /*6500*/  ISETP.LT.OR P0, PT, R0, 0xfa, !P0 ;  /* 0x000000fa0000780c */ /* 0x000fe20004701670 */
[----:B------:R-:W-:Y:S03]  /*6510*/  BSSY B1, `(.L_x_284) ;  /* 0x0000006000017945 */ /* 0x000fe60003800000 */
[----:B------:R1:W-:Y:S09]  /*6520*/  @!P5 STG.E.U8 desc[UR36][R6.64+0xf8], R3 ;  /* 0x0000f8030600d986 */ /* 0x0003f2000c101124 */
[----:B------:R-:W-:Y:S05]  /*6530*/  @P0 BRA `(.L_x_285) ;  /* 0x00000000000c0947 */ /* 0x000fea0003800000 */
[----:B--2---:R-:W1:Y:S02]  /*6540*/  LDG.E.U8 R155, desc[UR36][R10.64+0xf9] ;  /* 0x0000f9240a9b7981 */ /* 0x004e64000c1e1100 */
[----:B-1----:R-:W-:-:S05]  /*6550*/  PRMT R3, R155, 0x8880, RZ ;  /* 0x000088809b037816 */ /* 0x002fca00000000ff */
[----:B------:R-:W-:-:S07]  /*6560*/  IMAD R12, R3, R154, RZ ;  /* 0x0000009a030c7224 */ /* 0x000fce00078e02ff */
.L_x_285:
[----:B------:R-:W-:Y:S05]  /*6570*/  BSYNC B1 ;  /* 0x0000000000017941 */ /* 0x000fea0003800000 */
.L_x_284:
[----:B------:R-:W-:Y:S01]  /*6580*/  IMAD R151, R151, R153, R12 ;  /* 0x0000009997977224 */ /* 0x000fe200078e020c */
[----:B------:R-:W-:Y:S06]  /*6590*/  @P0 BRA `(.L_x_286) ;  /* 0x0000001800100947 */ /* 0x000fec0003800000 */
[----:B------:R0:W-:Y:S01]  /*65a0*/  STG.E.U8 desc[UR36][R6.64+0xf9], R151 ;  /* 0x0000f99706007986 */ /* 0x0001e2000c101124 */
[----:B------:R-:W-:Y:S05]  /*65b0*/  BRA `(.L_x_286) ;  /* 0x0000001800087947 */ /* 0x000fea0003800000 */
.L_x_29:
[C---:B------:R-:W-:Y:S02]  /*65c0*/  ISETP.GE.AND P1, PT, R160.reuse, 0x1, PT ;  /* 0x00000001a000780c */ /* 0x040fe40003f26270 */
[----:B------:R-:W-:Y:S02]  /*65d0*/  ISETP.GE.AND P0, PT, R160, 0x9, PT ;  /* 0x00000009a000780c */ /* 0x000fe40003f06270 */
[C---:B------:R-:W-:Y:S02]  /*65e0*/  ISETP.LT.OR P4, PT, R0.reuse, 0x1, !P1 ;  /* 0x000000010000780c */ /* 0x040fe40004f81670 */
[C---:B------:R-:W-:Y:S02]  /*65f0*/  ISETP.LT.OR P3, PT, R0.reuse, 0x2, !P1 ;  /* 0x000000020000780c */ /* 0x040fe40004f61670 */
[C---:B------:R-:W-:Y:S02]  /*6600*/  ISETP.LT.OR P2, PT, R0.reuse, 0x1, !P0 ;  /* 0x000000010000780c */ /* 0x040fe40004741670 */
[----:B------:R-:W-:-:S07]  /*6610*/  ISETP.LT.OR P5, PT, R0, 0x2, !P0 ;  /* 0x000000020000780c */ /* 0x000fce00047a1670 */
[-C--:B------:R-:W-:Y:S02]  /*6620*/  @!P4 IMAD R3, R24, R153.reuse, RZ ;  /* 0x000000991803c224 */ /* 0x080fe400078e02ff */
[-C--:B------:R-:W-:Y:S02]  /*6630*/  @!P3 IMAD R25, R25, R153.reuse, RZ ;  /* 0x000000991919b224 */ /* 0x080fe400078e02ff */
[-C--:B------:R-:W-:Y:S01]  /*6640*/  @!P2 IMAD R9, R26, R153.reuse, RZ ;  /* 0x000000991a09a224 */ /* 0x080fe200078e02ff */
[----:B------:R0:W-:Y:S01]  /*6650*/  @!P4 STG.E.U8 desc[UR36][R4.64], R3 ;  /* 0x000000030400c986 */ /* 0x0001e2000c101124 */
[C---:B------:R-:W-:Y:S01]  /*6660*/  ISETP.LT.OR P4, PT, R0.reuse, 0x9, !P1 ;  /* 0x000000090000780c */ /* 0x040fe20004f81670 */
[----:B------:R-:W-:Y:S02]  /*6670*/  @!P5 IMAD R27, R27, R153, RZ ;  /* 0x000000991b1bd224 */ /* 0x000fe400078e02ff */
[----:B------:R-:W-:Y:S01]  /*6680*/  @!P3 STG.E.U8 desc[UR36][R4.64+0x1], R25 ;  /* 0x000001190400b986 */ /* 0x000fe2000c101124 */
[----:B------:R-:W-:-:S03]  /*6690*/  ISETP.LT.OR P3, PT, R0, 0xa, !P1 ;  /* 0x0000000a0000780c */ /* 0x000fc60004f61670 */
[----:B------:R1:W-:Y:S01]  /*66a0*/  @!P2 STG.E.U8 desc[UR36][R6.64], R9 ;  /* 0x000000090600a986 */ /* 0x0003e2000c101124 */
[----:B------:R-:W-:-:S03]  /*66b0*/  ISETP.LT.OR P2, PT, R0, 0x9, !P0 ;  /* 0x000000090000780c */ /* 0x000fc60004741670 */
[----:B------:R-:W-:Y:S01]  /*66c0*/  @!P5 STG.E.U8 desc[UR36][R6.64+0x1], R27 ;  /* 0x0000011b0600d986 */ /* 0x000fe2000c101124 */
[----:B------:R-:W-:Y:S01]  /*66d0*/  ISETP.LT.OR P5, PT, R0, 0xa, !P0 ;  /* 0x0000000a0000780c */ /* 0x000fe200047a1670 */
[----:B------:R-:W-:-:S04]  /*66e0*/  @!P4 IMAD R11, R28, R153, RZ ;  /* 0x000000991c0bc224 */ /* 0x000fc800078e02ff */
[-C--:B------:R-:W-:Y:S01]  /*66f0*/  @!P3 IMAD R29, R29, R153.reuse, RZ ;  /* 0x000000991d1db224 */ /* 0x080fe200078e02ff */
[----:B------:R-:W-:Y:S01]  /*6700*/  @!P4 STG.E.U8 desc[UR36][R4.64+0x8], R11 ;  /* 0x0000080b0400c986 */ /* 0x000fe2000c101124 */
[----:B------:R-:W-:Y:S02]  /*6710*/  ISETP.LT.OR P4, PT, R0, 0x11, !P1 ;  /* 0x000000110000780c */ /* 0x000fe40004f81670 */
[-C--:B0-----:R-:W-:Y:S01]  /*6720*/  @!P2 IMAD R3, R30, R153.reuse, RZ ;  /* 0x000000991e03a224 */ /* 0x081fe200078e02ff */
[----:B------:R-:W-:Y:S01]  /*6730*/  @!P3 STG.E.U8 desc[UR36][R4.64+0x9], R29 ;  /* 0x0000091d0400b986 */ /* 0x000fe2000c101124 */
[C---:B------:R-:W-:Y:S02]  /*6740*/  ISETP.LT.OR P3, PT, R0.reuse, 0x12, !P1 ;  /* 0x000000120000780c */ /* 0x040fe40004f61670 */
[----:B------:R-:W-:Y:S01]  /*6750*/  @!P5 IMAD R31, R31, R153, RZ ;  /* 0x000000991f1fd224 */ /* 0x000fe200078e02ff */
[----:B------:R0:W-:Y:S01]  /*6760*/  @!P2 STG.E.U8 desc[UR36][R6.64+0x8], R3 ;  /* 0x000008030600a986 */ /* 0x0001e2000c101124 */
[----:B------:R-:W-:-:S03]  /*6770*/  ISETP.LT.OR P2, PT, R0, 0x11, !P0 ;  /* 0x000000110000780c */ /* 0x000fc60004741670 */
[----:B------:R-:W-:Y:S01]  /*6780*/  @!P5 STG.E.U8 desc[UR36][R6.64+0x9], R31 ;  /* 0x0000091f0600d986 */ /* 0x000fe2000c101124 */
[----:B------:R-:W-:Y:S01]  /*6790*/  ISETP.LT.OR P5, PT, R0, 0x12, !P0 ;  /* 0x000000120000780c */ /* 0x000fe200047a1670 */
[----:B-1----:R-:W-:-:S04]  /*67a0*/  @!P4 IMAD R9, R32, R153, RZ ;  /* 0x000000992009c224 */ /* 0x002fc800078e02ff */
        /* <DEDUP_REMOVED lines=301> */
[----:B------:R1:W-:Y:S01]  /*7a80*/  @!P4 STG.E.U8 desc[UR36][R4.64+0xd8], R11 ;  /* 0x0000d80b0400c986 */ /* 0x0003e2000c101124 */
        /* <DEDUP_REMOVED lines=13> */
[-C--:B-1----:R-:W-:Y:S01]  /*7b60*/  @!P2 IMAD R11, R138, R153.reuse, RZ ;  /* 0x000000998a0ba224 */ /* 0x082fe200078e02ff */
[----:B------:R-:W-:Y:S01]  /*7b70*/  @!P3 STG.E.U8 desc[UR36][R4.64+0xe1], R137 ;  /* 0x0000e1890400b986 */ /* 0x000fe2000c101124 */
[C---:B------:R-:W-:Y:S02]  /*7b80*/  ISETP.LT.OR P3, PT, R0.reuse, 0xea, !P1 ;  /* 0x000000ea0000780c */ /* 0x040fe40004f61670 */
[----:B------:R-:W-:Y:S01]  /*7b90*/  @!P5 IMAD R139, R139, R153, RZ ;  /* 0x000000998b8bd224 */ /* 0x000fe200078e02ff */
[----:B------:R1:W-:Y:S01]  /*7ba0*/  @!P2 STG.E.U8 desc[UR36][R6.64+0xe0], R11 ;  /* 0x0000e00b0600a986 */ /* 0x0003e2000c101124 */
[----:B------:R-:W-:-:S03]  /*7bb0*/  ISETP.LT.OR P2, PT, R0, 0xe9, !P0 ;  /* 0x000000e90000780c */ /* 0x000fc60004741670 */
[----:B------:R-:W-:Y:S01]  /*7bc0*/  @!P5 STG.E.U8 desc[UR36][R6.64+0xe1], R139 ;  /* 0x0000e18b0600d986 */ /* 0x000fe2000c101124 */
[----:B------:R-:W-:Y:S01]  /*7bd0*/  ISETP.LT.OR P5, PT, R0, 0xea, !P0 ;  /* 0x000000ea0000780c */ /* 0x000fe200047a1670 */
[----:B0-----:R-:W-:-:S04]  /*7be0*/  @!P4 IMAD R3, R140, R153, RZ ;  /* 0x000000998c03c224 */ /* 0x001fc800078e02ff */
[-C--:B------:R-:W-:Y:S01]  /*7bf0*/  @!P3 IMAD R141, R141, R153.reuse, RZ ;  /* 0x000000998d8db224 */ /* 0x080fe200078e02ff */
[----:B------:R0:W-:Y:S01]  /*7c00*/  @!P4 STG.E.U8 desc[UR36][R4.64+0xe8], R3 ;  /* 0x0000e8030400c986 */ /* 0x0001e2000c101124 */
[----:B------:R-:W-:Y:S02]  /*7c10*/  ISETP.LT.OR P4, PT, R0, 0xf2, !P1 ;  /* 0x000000f20000780c */ /* 0x000fe40004f81670 */
[-C--:B---3--:R-:W-:Y:S01]  /*7c20*/  @!P2 IMAD R9, R142, R153.reuse, RZ ;  /* 0x000000998e09a224 */ /* 0x088fe200078e02ff */
[----:B------:R-:W-:Y:S01]  /*7c30*/  @!P3 STG.E.U8 desc[UR36][R4.64+0xe9], R141 ;  /* 0x0000e98d0400b986 */ /* 0x000fe2000c101124 */
[C---:B------:R-:W-:Y:S02]  /*7c40*/  ISETP.LT.OR P3, PT, R0.reuse, 0xf1, !P1 ;  /* 0x000000f10000780c */ /* 0x040fe40004f61670 */
[----:B------:R-:W-:Y:S01]  /*7c50*/  @!P5 IMAD R143, R143, R153, RZ ;  /* 0x000000998f8fd224 */ /* 0x000fe200078e02ff */
[----:B------:R-:W-:Y:S01]  /*7c60*/  @!P2 STG.E.U8 desc[UR36][R6.64+0xe8], R9 ;  /* 0x0000e8090600a986 */ /* 0x000fe2000c101124 */
[----:B------:R-:W-:-:S03]  /*7c70*/  ISETP.LT.OR P2, PT, R0, 0xf1, !P0 ;  /* 0x000000f10000780c */ /* 0x000fc60004741670 */
[----:B------:R-:W-:Y:S01]  /*7c80*/  @!P5 STG.E.U8 desc[UR36][R6.64+0xe9], R143 ;  /* 0x0000e98f0600d986 */ /* 0x000fe2000c101124 */
[----:B------:R-:W-:Y:S01]  /*7c90*/  ISETP.LT.OR P5, PT, R0, 0xf9, !P0 ;  /* 0x000000f90000780c */ /* 0x000fe200047a1670 */
[----:B------:R-:W-:-:S04]  /*7ca0*/  @!P4 IMAD R145, R145, R153, RZ ;  /* 0x000000999191c224 */ /* 0x000fc800078e02ff */
[-C--:B-1----:R-:W-:Y:S01]  /*7cb0*/  @!P3 IMAD R11, R144, R153.reuse, RZ ;  /* 0x00000099900bb224 */ /* 0x082fe200078e02ff */
[----:B------:R-:W-:Y:S01]  /*7cc0*/  @!P4 STG.E.U8 desc[UR36][R4.64+0xf1], R145 ;  /* 0x0000f1910400c986 */ /* 0x000fe2000c101124 */
[C---:B------:R-:W-:Y:S02]  /*7cd0*/  ISETP.LT.OR P4, PT, R0.reuse, 0xf2, !P0 ;  /* 0x000000f20000780c */ /* 0x040fe40004781670 */
[C---:B------:R-:W-:Y:S01]  /*7ce0*/  ISETP.LT.OR P0, PT, R0.reuse, 0xfa, !P0 ;  /* 0x000000fa0000780c */ /* 0x040fe20004701670 */
[----:B------:R1:W-:Y:S01]  /*7cf0*/  @!P3 STG.E.U8 desc[UR36][R4.64+0xf0], R11 ;  /* 0x0000f00b0400b986 */ /* 0x0003e2000c101124 */
[----:B------:R-:W-:Y:S01]  /*7d00*/  ISETP.LT.OR P3, PT, R0, 0xf9, !P1 ;  /* 0x000000f90000780c */ /* 0x000fe20004f61670 */
[----:B0-----:R-:W-:Y:S01]  /*7d10*/  @!P2 IMAD R3, R146, R153, RZ ;  /* 0x000000999203a224 */ /* 0x001fe200078e02ff */
[----:B------:R-:W-:-:S04]  /*7d20*/  ISETP.LT.OR P1, PT, R0, 0xfa, !P1 ;  /* 0x000000fa0000780c */ /* 0x000fc80004f21670 */
[----:B------:R0:W-:Y:S03]  /*7d30*/  @!P2 STG.E.U8 desc[UR36][R6.64+0xf0], R3 ;  /* 0x0000f0030600a986 */ /* 0x0001e6000c101124 */
[-C--:B------:R-:W-:Y:S02]  /*7d40*/  @!P4 IMAD R147, R147, R153.reuse, RZ ;  /* 0x000000999393c224 */ /* 0x080fe400078e02ff */
[-C--:B-1----:R-:W-:Y:S02]  /*7d50*/  @!P5 IMAD R11, R150, R153.reuse, RZ ;  /* 0x00000099960bd224 */ /* 0x082fe400078e02ff */
[-C--:B------:R-:W-:Y:S01]  /*7d60*/  @!P3 IMAD R9, R148, R153.reuse, RZ ;  /* 0x000000999409b224 */ /* 0x080fe200078e02ff */
[----:B------:R0:W-:Y:S01]  /*7d70*/  @!P4 STG.E.U8 desc[UR36][R6.64+0xf1], R147 ;  /* 0x0000f1930600c986 */ /* 0x0001e2000c101124 */
[-C--:B------:R-:W-:Y:S02]  /*7d80*/  @!P1 IMAD R149, R149, R153.reuse, RZ ;  /* 0x0000009995959224 */ /* 0x080fe400078e02ff */
[----:B------:R-:W-:Y:S01]  /*7d90*/  @!P0 IMAD R151, R151, R153, RZ ;  /* 0x0000009997978224 */ /* 0x000fe200078e02ff */
[----:B------:R0:W-:Y:S04]  /*7da0*/  @!P3 STG.E.U8 desc[UR36][R4.64+0xf8], R9 ;  /* 0x0000f8090400b986 */ /* 0x0001e8000c101124 */
[----:B------:R0:W-:Y:S04]  /*7db0*/  @!P1 STG.E.U8 desc[UR36][R4.64+0xf9], R149 ;  /* 0x0000f99504009986 */ /* 0x0001e8000c101124 */
[----:B------:R0:W-:Y:S04]  /*7dc0*/  @!P5 STG.E.U8 desc[UR36][R6.64+0xf8], R11 ;  /* 0x0000f80b0600d986 */ /* 0x0001e8000c101124 */
[----:B------:R0:W-:Y:S02]  /*7dd0*/  @!P0 STG.E.U8 desc[UR36][R6.64+0xf9], R151 ;  /* 0x0000f99706008986 */ /* 0x0001e4000c101124 */
.L_x_286:
[----:B------:R-:W-:Y:S05]  /*7de0*/  BSYNC B0 ;  /* 0x0000000000007941 */ /* 0x000fea0003800000 */
.L_x_28:
[----:B------:R-:W-:Y:S01]  /*7df0*/  ULDC UR4, c[0x0][0xc] ;  /* 0x0000030000047ab9 */ /* 0x000fe20000000800 */
[----:B------:R-:W-:Y:S01]  /*7e00*/  ULDC UR5, c[0x0][0x10] ;  /* 0x0000040000057ab9 */ /* 0x000fe20000000800 */
[----:B01----:R-:W0:Y:S01]  /*7e10*/  LDC R3, c[0x0][0x14] ;  /* 0x00000500ff037b82 */ /* 0x003e220000000800 */
[----:B------:R-:W-:Y:S01]  /*7e20*/  UIMAD.WIDE.U32 UR4, UR4, UR5, URZ ;  /* 0x00000005040472a5 */ /* 0x000fe2000f8e003f */
[----:B------:R-:W-:Y:S01]  /*7e30*/  PRMT R0, RZ, 0x7610, R0 ;  /* 0x00007610ff007816 */ /* 0x000fe20000000000 */
[----:B------:R-:W-:Y:S02]  /*7e40*/  IMAD.MOV.U32 R23, RZ, RZ, -0x1 ;  /* 0xffffffffff177424 */ /* 0x000fe400078e00ff */
[----:B------:R-:W-:Y:S02]  /*7e50*/  IMAD.MOV.U32 R22, RZ, RZ, -0x1 ;  /* 0xffffffffff167424 */ /* 0x000fe400078e00ff */
[----:B0-----:R-:W-:-:S04]  /*7e60*/  IMAD.WIDE.U32 R16, R3, UR4, R16 ;  /* 0x0000000403107c25 */ /* 0x001fc8000f8e0010 */
[----:B------:R-:W-:Y:S01]  /*7e70*/  IMAD R3, R3, UR5, RZ ;  /* 0x0000000503037c24 */ /* 0x000fe2000f8e02ff */
[----:B------:R-:W-:Y:S02]  /*7e80*/  ULDC.64 UR4, c[0x0][0x650] ;  /* 0x0001940000047ab9 */ /* 0x000fe40000000a00 */
[----:B------:R-:W-:Y:S01]  /*7e90*/  ISETP.GE.U32.AND P0, PT, R16, UR4, PT ;  /* 0x0000000410007c0c */ /* 0x000fe2000bf06070 */
[----:B------:R-:W-:-:S05]  /*7ea0*/  IMAD.IADD R17, R17, 0x1, R3 ;  /* 0x0000000111117824 */ /* 0x000fca00078e0203 */
[----:B------:R-:W-:-:S13]  /*7eb0*/  ISETP.GE.U32.AND.EX P0, PT, R17, UR5, PT, P0 ;  /* 0x0000000511007c0c */ /* 0x000fda000bf06100 */
[----:B------:R-:W-:Y:S05]  /*7ec0*/  @P0 BRA `(.L_x_287) ;  /* 0x0000000400640947 */ /* 0x000fea0003800000 */
[----:B------:R-:W0:Y:S01]  /*7ed0*/  S2R R12, SR_CTAID.X ;  /* 0x00000000000c7919 */ /* 0x000e220000002500 */
[----:B------:R-:W1:Y:S01]  /*7ee0*/  LDC.64 R10, c[0x0][0x628] ;  /* 0x00018a00ff0a7b82 */ /* 0x000e620000000a00 */
[----:B------:R-:W-:Y:S01]  /*7ef0*/  ULDC UR4, c[0x0][0x150] ;  /* 0x0000540000047ab9 */ /* 0x000fe20000000800 */
[----:B------:R-:W-:Y:S01]  /*7f00*/  IMAD.MOV.U32 R8, RZ, RZ, R16 ;  /* 0x000000ffff087224 */ /* 0x000fe200078e0010 */
[----:B------:R-:W0:Y:S01]  /*7f10*/  S2R R23, SR_CTAID.Y ;  /* 0x0000000000177919 */ /* 0x000e220000002600 */
[----:B------:R-:W-:-:S04]  /*7f20*/  IMAD.MOV.U32 R9, RZ, RZ, R17 ;  /* 0x000000ffff097224 */ /* 0x000fc800078e0011 */
[----:B------:R-:W2:Y:S08]  /*7f30*/  LDC R21, c[0x0][0x144] ;  /* 0x00005100ff157b82 */ /* 0x000eb00000000800 */
[----:B------:R-:W2:Y:S08]  /*7f40*/  LDC R0, c[0x0][0x630] ;  /* 0x00018c00ff007b82 */ /* 0x000eb00000000800 */
[----:B------:R-:W2:Y:S01]  /*7f50*/  LDC.64 R14, c[0x0][0x620] ;  /* 0x00018800ff0e7b82 */ /* 0x000ea20000000a00 */
[----:B-1----:R-:W-:-:S04]  /*7f60*/  ISETP.NE.U32.AND P0, PT, R10, RZ, PT ;  /* 0x000000ff0a00720c */ /* 0x002fc80003f05070 */
[----:B------:R-:W-:Y:S02]  /*7f70*/  ISETP.NE.AND.EX P0, PT, R11, RZ, PT, P0 ;  /* 0x000000ff0b00720c */ /* 0x000fe40003f05300 */
[----:B0-----:R-:W-:-:S05]  /*7f80*/  I2FP.F32.U32 R3, R12 ;  /* 0x0000000c00037245 */ /* 0x001fca0000201000 */
[----:B------:R-:W-:-:S04]  /*7f90*/  FMUL R3, R3, UR4 ;  /* 0x0000000403037c20 */ /* 0x000fc80008400000 */
[----:B------:R0:W1:Y:S02]  /*7fa0*/  F2I.U32.TRUNC.NTZ R20, R3 ;  /* 0x0000000300147305 */ /* 0x000064000020f000 */
[----:B------:R-:W-:Y:S05]  /*7fb0*/  @!P0 BRA `(.L_x_288) ;  /* 0x0000000000288947 */ /* 0x000fea0003800000 */
[----:B0-----:R-:W0:Y:S02]  /*7fc0*/  LDC R3, c[0x0][0x634] ;  /* 0x00018d00ff037b82 */ /* 0x001e240000000800 */
[----:B0-----:R-:W-:-:S05]  /*7fd0*/  IADD3 R3, P0, R16, R3, RZ ;  /* 0x0000000310037210 */ /* 0x001fca0007f1e0ff */
[----:B------:R-:W-:-:S04]  /*7fe0*/  IMAD.X R13, RZ, RZ, R17, P0 ;  /* 0x000000ffff0d7224 */ /* 0x000fc800000e0611 */
[----:B---3--:R-:W-:-:S04]  /*7ff0*/  IMAD.WIDE.U32 R4, R13, R10, RZ ;  /* 0x0000000a0d047225 */ /* 0x008fc800078e00ff */
[----:B----4-:R-:W-:-:S04]  /*8000*/  IMAD.WIDE.U32 R6, P0, R3, R11, R4 ;  /* 0x0000000b03067225 */ /* 0x010fc80007800004 */
[----:B------:R-:W-:-:S04]  /*8010*/  IMAD.WIDE.U32 R4, R3, R10, RZ ;  /* 0x0000000a03047225 */ /* 0x000fc800078e00ff */
[----:B------:R-:W-:Y:S01]  /*8020*/  IMAD.X R9, RZ, RZ, RZ, P0 ;  /* 0x000000ffff097224 */ /* 0x000fe200000e06ff */
[----:B------:R-:W-:Y:S01]  /*8030*/  IADD3 RZ, P0, R5, R6, RZ ;  /* 0x0000000605ff7210 */ /* 0x000fe20007f1e0ff */
[----:B------:R-:W-:-:S04]  /*8040*/  IMAD.MOV.U32 R8, RZ, RZ, R7 ;  /* 0x000000ffff087224 */ /* 0x000fc800078e0007 */
[----:B------:R-:W-:-:S08]  /*8050*/  IMAD.WIDE.U32.X R8, R13, R11, R8, P0 ;  /* 0x0000000b0d087225 */ /* 0x000fd000000e0408 */
.L_x_288:
[----:B----4-:R-:W4:Y:S01]  /*8060*/  LDC.64 R26, c[0x0][0x640] ;  /* 0x00019000ff1a7b82 */ /* 0x010f220000000a00 */
[-CC-:B--2---:R-:W-:Y:S01]  /*8070*/  SHF.R.U64 R22, R8, R0.reuse, R9.reuse ;  /* 0x0000000008167219 */ /* 0x184fe20000001209 */
[----:B-1----:R-:W-:Y:S01]  /*8080*/  IMAD.MOV R20, RZ, RZ, -R20 ;  /* 0x000000ffff147224 */ /* 0x002fe200078e0a14 */
[----:B------:R-:W-:Y:S01]  /*8090*/  SHF.R.U32.HI R0, RZ, R0, R9 ;  /* 0x00000000ff007219 */ /* 0x000fe20000011609 */
[----:B------:R-:W-:Y:S01]  /*80a0*/  ULDC UR4, c[0x0][0x154] ;  /* 0x0000550000047ab9 */ /* 0x000fe20000000800 */
[----:B0-----:R-:W-:Y:S01]  /*80b0*/  IADD3 R3, P0, RZ, -R22, RZ ;  /* 0x80000016ff037210 */ /* 0x001fe20007f1e0ff */
[----:B------:R-:W-:Y:S02]  /*80c0*/  IMAD R21, R21, R20, R12 ;  /* 0x0000001415157224 */ /* 0x000fe400078e020c */
[----:B------:R-:W0:Y:S01]  /*80d0*/  LDC R6, c[0x0][0x618] ;  /* 0x00018600ff067b82 */ /* 0x000e220000000800 */
[----:B------:R-:W-:Y:S02]  /*80e0*/  IMAD.MOV.U32 R7, RZ, RZ, 0x1 ;  /* 0x00000001ff077424 */ /* 0x000fe400078e00ff */
[----:B---3--:R-:W-:-:S04]  /*80f0*/  IMAD.X R5, RZ, RZ, ~R0, P0 ;  /* 0x000000ffff057224 */ /* 0x008fc800000e0e00 */
[-C--:B------:R-:W-:Y:S01]  /*8100*/  IMAD R0, R5, R14.reuse, RZ ;  /* 0x0000000e05007224 */ /* 0x080fe200078e02ff */
[----:B------:R-:W1:Y:S01]  /*8110*/  LDC R8, c[0x0][0x608] ;  /* 0x00018200ff087b82 */ /* 0x000e620000000800 */
[----:B------:R-:W-:-:S04]  /*8120*/  IMAD.WIDE.U32 R4, R3, R14, R16 ;  /* 0x0000000e03047225 */ /* 0x000fc800078e0010 */
[----:B------:R-:W-:Y:S01]  /*8130*/  IMAD R3, R3, R15, R0 ;  /* 0x0000000f03037224 */ /* 0x000fe200078e0200 */
[----:B------:R-:W-:Y:S02]  /*8140*/  I2FP.F32.U32 R0, R23 ;  /* 0x0000001700007245 */ /* 0x000fe40000201000 */
[----:B------:R-:W2:Y:S01]  /*8150*/  LDC R24, c[0x0][0x658] ;  /* 0x00019600ff187b82 */ /* 0x000ea20000000800 */
[----:B------:R-:W-:Y:S01]  /*8160*/  IMAD.IADD R3, R5, 0x1, R3 ;  /* 0x0000000105037824 */ /* 0x000fe200078e0203 */
[----:B----4-:R-:W-:Y:S01]  /*8170*/  ISETP.NE.U32.AND P0, PT, R26, RZ, PT ;  /* 0x000000ff1a00720c */ /* 0x010fe20003f05070 */
[----:B------:R-:W-:Y:S01]  /*8180*/  FMUL R0, R0, UR4 ;  /* 0x0000000400007c20 */ /* 0x000fe20008400000 */
[----:B------:R-:W-:Y:S02]  /*8190*/  IMAD.MOV.U32 R5, RZ, RZ, -0x1 ;  /* 0xffffffffff057424 */ /* 0x000fe400078e00ff */
[----:B------:R-:W-:Y:S01]  /*81a0*/  ISETP.NE.AND.EX P0, PT, R27, RZ, PT, P0 ;  /* 0x000000ff1b00720c */ /* 0x000fe20003f05300 */
[----:B------:R3:W4:Y:S01]  /*81b0*/  F2I.U32.TRUNC.NTZ R13, R0 ;  /* 0x00000000000d7305 */ /* 0x000722000020f000 */
[----:B------:R-:W3:Y:S01]  /*81c0*/  LDC R20, c[0x0][0x148] ;  /* 0x00005200ff147b82 */ /* 0x000ee20000000800 */
[----:B0-----:R-:W-:-:S02]  /*81d0*/  SHF.R.U64 R12, R4, R6, R3 ;  /* 0x00000006040c7219 */ /* 0x001fc40000001203 */
[----:B------:R-:W-:-:S05]  /*81e0*/  SHF.R.U32.HI R3, RZ, R6, R3 ;  /* 0x00000006ff037219 */ /* 0x000fca0000011603 */
[----:B------:R-:W0:Y:S01]  /*81f0*/  LDC R15, c[0x0][0x600] ;  /* 0x00018000ff0f7b82 */ /* 0x000e220000000800 */
[-CC-:B-1----:R-:W-:Y:S02]  /*8200*/  SHF.R.U64 R10, R12, R8.reuse, R3.reuse ;  /* 0x000000080c0a7219 */ /* 0x182fe40000001203 */
[----:B------:R-:W-:-:S05]  /*8210*/  SHF.R.U32.HI R3, RZ, R8, R3 ;  /* 0x00000008ff037219 */ /* 0x000fca0000011603 */
[----:B------:R-:W1:Y:S01]  /*8220*/  LDC R28, c[0x0][0x648] ;  /* 0x00019200ff1c7b82 */ /* 0x000e620000000800 */
[-C--:B--2---:R-:W-:Y:S02]  /*8230*/  SHF.L.U32 R4, R5, R24.reuse, RZ ;  /* 0x0000001805047219 */ /* 0x084fe400000006ff */
[--C-:B------:R-:W-:Y:S02]  /*8240*/  SHF.R.U64 R14, R10, R24, R3.reuse ;  /* 0x000000180a0e7219 */ /* 0x100fe40000001203 */
[----:B------:R-:W-:Y:S02]  /*8250*/  LOP3.LUT R25, RZ, R4, RZ, 0x33, !PT ;  /* 0x00000004ff197212 */ /* 0x000fe400078e33ff */
[-C--:B------:R-:W-:Y:S01]  /*8260*/  SHF.R.U32.HI R5, RZ, R24.reuse, R3 ;  /* 0x00000018ff057219 */ /* 0x080fe20000011603 */
[----:B------:R-:W2:Y:S01]  /*8270*/  LDC R29, c[0x0][0x638] ;  /* 0x00018e00ff1d7b82 */ /* 0x000ea20000000800 */
[----:B------:R-:W-:Y:S01]  /*8280*/  SHF.L.U32 R152, R7, R24, RZ ;  /* 0x0000001807987219 */ /* 0x000fe200000006ff */
[----:B------:R-:W-:-:S06]  /*8290*/  IMAD.MOV.U32 R4, RZ, RZ, R14 ;  /* 0x000000ffff047224 */ /* 0x000fcc00078e000e */
[----:B------:R-:W0:Y:S01]  /*82a0*/  LDC R30, c[0x0][0x610] ;  /* 0x00018400ff1e7b82 */ /* 0x000e220000000800 */
[----:B----4-:R-:W-:Y:S05]  /*82b0*/  @!P0 BRA `(.L_x_289) ;  /* 0x0000000000288947 */ /* 0x010fea0003800000 */
[----:B------:R-:W4:Y:S02]  /*82c0*/  LDC R3, c[0x0][0x64c] ;  /* 0x00019300ff037b82 */ /* 0x000f240000000800 */
[----:B----4-:R-:W-:-:S05]  /*82d0*/  IADD3 R3, P0, R14, R3, RZ ;  /* 0x000000030e037210 */ /* 0x010fca0007f1e0ff */
        /* <DEDUP_REMOVED lines=8> */
.L_x_289:
[----:B------:R-:W-:Y:S01]  /*8360*/  ISETP.NE.AND P0, PT, R2, 0x1, PT ;  /* 0x000000010200780c */ /* 0x000fe20003f05270 */
[----:B0-----:R-:W-:Y:S01]  /*8370*/  VIADD R7, R15, 0xffffffff ;  /* 0xffffffff0f077836 */ /* 0x001fe20000000000 */
[----:B-1-3--:R-:W-:Y:S01]  /*8380*/  SHF.R.U64 R0, R4, R28, R5 ;  /* 0x0000001c04007219 */ /* 0x00afe20000001205 */
[----:B------:R-:W-:Y:S01]  /*8390*/  IMAD.MOV R13, RZ, RZ, -R13 ;  /* 0x000000ffff0d7224 */ /* 0x000fe200078e0a0d */
[----:B------:R-:W-:Y:S01]  /*83a0*/  LOP3.LUT R5, R10, R25, RZ, 0xc0, !PT ;  /* 0x000000190a057212 */ /* 0x000fe200078ec0ff */
[----:B------:R-:W-:Y:S02]  /*83b0*/  IMAD.MOV.U32 R4, RZ, RZ, 0x1 ;  /* 0x00000001ff047424 */ /* 0x000fe400078e00ff */
[----:B------:R-:W-:Y:S02]  /*83c0*/  IMAD.MOV R3, RZ, RZ, -R0 ;  /* 0x000000ffff037224 */ /* 0x000fe400078e0a00 */
[----:B------:R-:W-:Y:S01]  /*83d0*/  IMAD R152, R152, R0, R5 ;  /* 0x0000000098987224 */ /* 0x000fe200078e0205 */
[----:B------:R-:W-:Y:S01]  /*83e0*/  LOP3.LUT R5, R12, R7, RZ, 0xc0, !PT ;  /* 0x000000070c057212 */ /* 0x000fe200078ec0ff */
[----:B--2---:R-:W-:-:S02]  /*83f0*/  IMAD R0, R3, R29, R14 ;  /* 0x0000001d03007224 */ /* 0x004fc400078e020e */
[----:B------:R-:W-:Y:S02]  /*8400*/  @P0 IMAD R21, R20, R13, R23 ;  /* 0x0000000d14150224 */ /* 0x000fe400078e0217 */
[----:B------:R-:W-:Y:S01]  /*8410*/  IMAD R3, R0, R15, R5 ;  /* 0x0000000f00037224 */ /* 0x000fe200078e0205 */
[----:B------:R-:W-:Y:S01]  /*8420*/  PRMT R0, R4, 0x7610, R0 ;  /* 0x0000761004007816 */ /* 0x000fe20000000000 */
[----:B------:R-:W-:-:S05]  /*8430*/  IMAD R152, R152, R30, R21 ;  /* 0x0000001e98987224 */ /* 0x000fca00078e0215 */
[----:B------:R-:W-:Y:S02]  /*8440*/  SEL R23, R3, R152, !P0 ;  /* 0x0000009803177207 */ /* 0x000fe40004000000 */
[----:B------:R-:W-:-:S07]  /*8450*/  SEL R152, R152, R3, !P0 ;  /* 0x0000000398987207 */ /* 0x000fce0004000000 */
.L_x_287:
[----:B------:R-:W-:-:S13]  /*8460*/  LOP3.LUT P0, RZ, R0, 0xff, RZ, 0xc0, !PT ;  /* 0x000000ff00ff7812 */ /* 0x000fda000780c0ff */
[----:B------:R-:W-:Y:S05]  /*8470*/  @P0 BRA `(.L_x_290) ;  /* 0xffffff8800ac0947 */ /* 0x000fea000383ffff */
[----:B------:R-:W-:Y:S05]  /*8480*/  EXIT ;  /* 0x000000000000794d */ /* 0x000fea0003800000 */
.L_x_3:
[----:B0-----:R-:W-:Y:S01]  /*8490*/  ULDC.64 UR4, c[0x0][0x650] ;  /* 0x0001940000047ab9 */ /* 0x001fe20000000a00 */
        /* <DEDUP_REMOVED lines=25> */
.L_x_292:
[--C-:B------:R-:W-:Y:S01]  /*8630*/  SHF.R.U64 R12, R10, R14, R11.reuse ;  /* 0x0000000e0a0c7219 */ /* 0x100fe2000000120b */
[----:B------:R-:W0:Y:S01]  /*8640*/  LDC R22, c[0x0][0x618] ;  /* 0x00018600ff167b82 */ /* 0x000e220000000800 */
[----:B------:R-:W-:Y:S01]  /*8650*/  I2FP.F32.U32 R6, R4 ;  /* 0x0000000400067245 */ /* 0x000fe20000201000 */
[----:B------:R-:W-:Y:S01]  /*8660*/  ULDC UR4, c[0x0][0x150] ;  /* 0x0000540000047ab9 */ /* 0x000fe20000000800 */
[----:B------:R-:W-:Y:S02]  /*8670*/  SHF.R.U32.HI R5, RZ, R14, R11 ;  /* 0x0000000eff057219 */ /* 0x000fe4000001160b */
[----:B------:R-:W-:Y:S01]  /*8680*/  IADD3 R9, P0, RZ, -R12, RZ ;  /* 0x8000000cff097210 */ /* 0x000fe20007f1e0ff */
[----:B------:R-:W-:Y:S01]  /*8690*/  FMUL R11, R6, UR4 ;  /* 0x00000004060b7c20 */ /* 0x000fe20008400000 */
[----:B------:R-:W-:Y:S01]  /*86a0*/  ULDC UR4, c[0x0][0x154] ;  /* 0x0000550000047ab9 */ /* 0x000fe20000000800 */
[----:B------:R-:W1:Y:S02]  /*86b0*/  LDC.64 R24, c[0x0][0x640] ;  /* 0x00019000ff187b82 */ /* 0x000e640000000a00 */
[----:B------:R-:W-:-:S02]  /*86c0*/  IMAD.X R5, RZ, RZ, ~R5, P0 ;  /* 0x000000ffff057224 */ /* 0x000fc400000e0e05 */
[----:B------:R-:W2:Y:S01]  /*86d0*/  F2I.U32.TRUNC.NTZ R11, R11 ;  /* 0x0000000b000b7305 */ /* 0x000ea2000020f000 */
[----:B------:R-:W-:-:S03]  /*86e0*/  IMAD.WIDE.U32 R6, R9, R20, R16 ;  /* 0x0000001409067225 */ /* 0x000fc600078e0010 */
[----:B------:R-:W3:Y:S01]  /*86f0*/  LDC R13, c[0x0][0x144] ;  /* 0x00005100ff0d7b82 */ /* 0x000ee20000000800 */
[----:B------:R-:W-:-:S04]  /*8700*/  IMAD R8, R5, R20, RZ ;  /* 0x0000001405087224 */ /* 0x000fc800078e02ff */
[----:B------:R-:W-:Y:S02]  /*8710*/  IMAD R5, R9, R21, R8 ;  /* 0x0000001509057224 */ /* 0x000fe400078e0208 */
[----:B------:R-:W-:Y:S01]  /*8720*/  IMAD.MOV.U32 R8, RZ, RZ, -0x1 ;  /* 0xffffffffff087424 */ /* 0x000fe200078e00ff */
[----:B------:R-:W4:Y:S01]  /*8730*/  LDC R14, c[0x0][0x608] ;  /* 0x00018200ff0e7b82 */ /* 0x000f220000000800 */
[----:B------:R-:W-:Y:S01]  /*8740*/  IMAD.IADD R5, R7, 0x1, R5 ;  /* 0x0000000107057824 */ /* 0x000fe200078e0205 */
[----:B------:R-:W-:-:S04]  /*8750*/  I2FP.F32.U32 R7, R3 ;  /* 0x0000000300077245 */ /* 0x000fc80000201000 */
[-C--:B0-----:R-:W-:Y:S01]  /*8760*/  SHF.R.U64 R10, R6, R22.reuse, R5 ;  /* 0x00000016060a7219 */ /* 0x081fe20000001205 */
[----:B--2---:R-:W-:Y:S01]  /*8770*/  IMAD.MOV R6, RZ, RZ, -R11 ;  /* 0x000000ffff067224 */ /* 0x004fe200078e0a0b */
[----:B------:R-:W0:Y:S01]  /*8780*/  LDC R9, c[0x0][0x658] ;  /* 0x00019600ff097b82 */ /* 0x000e220000000800 */
[----:B-1----:R-:W-:Y:S01]  /*8790*/  ISETP.NE.U32.AND P0, PT, R24, RZ, PT ;  /* 0x000000ff1800720c */ /* 0x002fe20003f05070 */
[----:B------:R-:W-:Y:S01]  /*87a0*/  FMUL R7, R7, UR4 ;  /* 0x0000000407077c20 */ /* 0x000fe20008400000 */
[----:B------:R-:W-:Y:S02]  /*87b0*/  SHF.R.U32.HI R5, RZ, R22, R5 ;  /* 0x00000016ff057219 */ /* 0x000fe40000011605 */
[----:B------:R-:W-:-:S03]  /*87c0*/  ISETP.NE.AND.EX P0, PT, R25, RZ, PT, P0 ;  /* 0x000000ff1900720c */ /* 0x000fc60003f05300 */
[----:B------:R-:W1:Y:S01]  /*87d0*/  LDC R20, c[0x0][0x148] ;  /* 0x00005200ff147b82 */ /* 0x000e620000000800 */
[----:B---3--:R-:W-:Y:S02]  /*87e0*/  IMAD R23, R13, R6, R4 ;  /* 0x000000060d177224 */ /* 0x008fe400078e0204 */
[----:B------:R-:W-:-:S05]  /*87f0*/  IMAD.MOV.U32 R6, RZ, RZ, 0x1 ;  /* 0x00000001ff067424 */ /* 0x000fca00078e00ff */
[----:B------:R-:W2:Y:S01]  /*8800*/  LDC R21, c[0x0][0x600] ;  /* 0x00018000ff157b82 */ /* 0x000ea20000000800 */
[-CC-:B----4-:R-:W-:Y:S02]  /*8810*/  SHF.R.U64 R13, R10, R14.reuse, R5.reuse ;  /* 0x0000000e0a0d7219 */ /* 0x190fe40000001205 */
[----:B------:R-:W-:Y:S02]  /*8820*/  SHF.R.U32.HI R4, RZ, R14, R5 ;  /* 0x0000000eff047219 */ /* 0x000fe40000011605 */
[----:B------:R3:W4:Y:S03]  /*8830*/  F2I.U32.TRUNC.NTZ R14, R7 ;  /* 0x00000007000e7305 */ /* 0x000726000020f000 */
[----:B------:R-:W1:Y:S01]  /*8840*/  LDC R26, c[0x0][0x648] ;  /* 0x00019200ff1a7b82 */ /* 0x000e620000000800 */
[-C--:B0-----:R-:W-:Y:S02]  /*8850*/  SHF.R.U64 R15, R13, R9.reuse, R4 ;  /* 0x000000090d0f7219 */ /* 0x081fe40000001204 */
[----:B------:R-:W-:-:S02]  /*8860*/  SHF.L.U32 R8, R8, R9, RZ ;  /* 0x0000000908087219 */ /* 0x000fc400000006ff */
[-C--:B------:R-:W-:Y:S01]  /*8870*/  SHF.R.U32.HI R5, RZ, R9.reuse, R4 ;  /* 0x00000009ff057219 */ /* 0x080fe20000011604 */
[----:B------:R-:W-:Y:S01]  /*8880*/  IMAD.MOV.U32 R4, RZ, RZ, R15 ;  /* 0x000000ffff047224 */ /* 0x000fe200078e000f */
[----:B------:R-:W-:Y:S01]  /*8890*/  SHF.L.U32 R22, R6, R9, RZ ;  /* 0x0000000906167219 */ /* 0x000fe200000006ff */
[----:B------:R-:W0:Y:S01]  /*88a0*/  LDC R27, c[0x0][0x638] ;  /* 0x00018e00ff1b7b82 */ /* 0x000e220000000800 */
[----:B------:R-:W-:-:S07]  /*88b0*/  LOP3.LUT R28, RZ, R8, RZ, 0x33, !PT ;  /* 0x00000008ff1c7212 */ /* 0x000fce00078e33ff */
        /* <DEDUP_REMOVED lines=12> */
.L_x_293:
[----:B------:R-:W-:Y:S01]  /*8980*/  ISETP.NE.AND P0, PT, R2, 0x1, PT ;  /* 0x000000010200780c */ /* 0x000fe20003f05270 */
[----:B--2---:R-:W-:Y:S01]  /*8990*/  VIADD R7, R21, 0xffffffff ;  /* 0xffffffff15077836 */ /* 0x004fe20000000000 */
[----:B-1----:R-:W-:Y:S01]  /*89a0*/  SHF.R.U64 R5, R4, R26, R5 ;  /* 0x0000001a04057219 */ /* 0x002fe20000001205 */
[----:B------:R-:W-:Y:S01]  /*89b0*/  IMAD.MOV R14, RZ, RZ, -R14 ;  /* 0x000000ffff0e7224 */ /* 0x000fe200078e0a0e */
[----:B------:R-:W-:Y:S01]  /*89c0*/  LOP3.LUT R4, R13, R28, RZ, 0xc0, !PT ;  /* 0x0000001c0d047212 */ /* 0x000fe200078ec0ff */
[----:B------:R-:W-:Y:S01]  /*89d0*/  IMAD.MOV.U32 R8, RZ, RZ, R12 ;  /* 0x000000ffff087224 */ /* 0x000fe200078e000c */
[----:B------:R-:W-:Y:S01]  /*89e0*/  LOP3.LUT R10, R10, R7, RZ, 0xc0, !PT ;  /* 0x000000070a0a7212 */ /* 0x000fe200078ec0ff */
[----:B------:R-:W-:Y:S02]  /*89f0*/  IMAD.MOV R6, RZ, RZ, -R5 ;  /* 0x000000ffff067224 */ /* 0x000fe400078e0a05 */
[----:B------:R-:W-:-:S04]  /*8a00*/  IMAD R4, R22, R5, R4 ;  /* 0x0000000516047224 */ /* 0x000fc800078e0204 */
[----:B------:R-:W-:Y:S02]  /*8a10*/  @P0 IMAD R23, R20, R14, R3 ;  /* 0x0000000e14170224 */ /* 0x000fe400078e0203 */
[----:B0-----:R-:W-:Y:S02]  /*8a20*/  IMAD R3, R6, R27, R15 ;  /* 0x0000001b06037224 */ /* 0x001fe400078e020f */
[----:B------:R-:W-:Y:S02]  /*8a30*/  IMAD R7, R4, R29, R23 ;  /* 0x0000001d04077224 */ /* 0x000fe400078e0217 */
[----:B------:R-:W-:Y:S02]  /*8a40*/  IMAD R4, R3, R21, R10 ;  /* 0x0000001503047224 */ /* 0x000fe400078e020a */
[----:B------:R-:W-:-:S03]  /*8a50*/  IMAD.MOV.U32 R6, RZ, RZ, 0x1 ;  /* 0x00000001ff067424 */ /* 0x000fc600078e00ff */
[----:B------:R-:W-:Y:S02]  /*8a60*/  SEL R9, R4, R7, !P0 ;  /* 0x0000000704097207 */ /* 0x000fe40004000000 */
[----:B------:R-:W-:-:S07]  /*8a70*/  SEL R7, R7, R4, !P0 ;  /* 0x0000000407077207 */ /* 0x000fce0004000000 */
.L_x_291:
[----:B------:R-:W-:-:S08]  /*8a80*/  NOP ;  /* 0x0000000000007918 */ /* 0x000fd00000000000 */
[----:B------:R-:W0:-:S00]  /*8a90*/  USETMAXREG.DEALLOC.CTAPOOL 0x28 ;  /* 0x00000028000079c8 */ /* 0x000e0000080e0500 */
[----:B0-----:R-:W-:-:S13]  /*8aa0*/  ISETP.NE.AND P0, PT, R0, RZ, PT ;  /* 0x000000ff0000720c */ /* 0x001fda0003f05270 */
[----:B------:R-:W-:Y:S05]  /*8ab0*/  @P0 EXIT ;  /* 0x000000000000094d */ /* 0x000fea0003800000 */
[----:B------:R-:W-:Y:S01]  /*8ac0*/  LOP3.LUT P0, RZ, R6, 0xff, RZ, 0xc0, !PT ;  /* 0x000000ff06ff7812 */ /* 0x000fe2000780c0ff */
[----:B------:R-:W-:Y:S02]  /*8ad0*/  IMAD.MOV.U32 R3, RZ, RZ, 0x1 ;  /* 0x00000001ff037424 */ /* 0x000fe400078e00ff */
[----:B------:R-:W-:-:S10]  /*8ae0*/  IMAD.MOV.U32 R0, RZ, RZ, RZ ;  /* 0x000000ffff007224 */ /* 0x000fd400078e00ff */
[----:B------:R-:W-:Y:S05]  /*8af0*/  @!P0 BRA `(.L_x_294) ;  /* 0x0000000c00348947 */ /* 0x000fea0003800000 */
[----:B------:R-:W0:Y:S01]  /*8b00*/  LDC R0, c[0x0][0x28c] ;  /* 0x0000a300ff007b82 */ /* 0x000e220000000800 */
[----:B------:R-:W-:Y:S01]  /*8b10*/  ULDC UR5, c[0x0][0x600] ;  /* 0x0001800000057ab9 */ /* 0x000fe20000000800 */
[----:B------:R-:W-:Y:S01]  /*8b20*/  ULDC UR4, c[0x0][0xc] ;  /* 0x0000030000047ab9 */ /* 0x000fe20000000800 */
[----:B------:R-:W-:Y:S01]  /*8b30*/  UIADD3 UR16, UR5, -0x1, URZ ;  /* 0xffffffff05107890 */ /* 0x000fe2000fffe03f */
[C---:B------:R-:W-:Y:S01]  /*8b40*/  LOP3.LUT P2, RZ, R18.reuse, 0x7f, RZ, 0xc0, !PT ;  /* 0x0000007f12ff7812 */ /* 0x040fe2000784c0ff */
[----:B------:R-:W-:Y:S01]  /*8b50*/  ULDC UR6, c[0x0][0x658] ;  /* 0x0001960000067ab9 */ /* 0x000fe20000000800 */
[----:B------:R-:W-:Y:S01]  /*8b60*/  ULDC UR5, c[0x0][0x10] ;  /* 0x0000040000057ab9 */ /* 0x000fe20000000800 */
[----:B------:R-:W-:Y:S01]  /*8b70*/  UMOV UR7, 0xffffffff ;  /* 0xffffffff00077882 */ /* 0x000fe20000000000 */
[----:B------:R-:W-:Y:S01]  /*8b80*/  UMOV UR8, 0x1 ;  /* 0x0000000100087882 */ /* 0x000fe20000000000 */
[----:B------:R-:W-:Y:S01]  /*8b90*/  UIMAD.WIDE.U32 UR4, UR4, UR5, URZ ;  /* 0x00000005040472a5 */ /* 0x000fe2000f8e003f */
[----:B------:R-:W-:Y:S01]  /*8ba0*/  LOP3.LUT P0, RZ, R18, 0x1f, RZ, 0xc0, !PT ;  /* 0x0000001f12ff7812 */ /* 0x000fe2000780c0ff */
[----:B------:R-:W-:Y:S01]  /*8bb0*/  USHF.L.U32 UR7, UR7, UR6, URZ ;  /* 0x0000000607077299 */ /* 0x000fe2000800063f */
[----:B------:R-:W-:Y:S01]  /*8bc0*/  BSSY B0, `(.L_x_294) ;  /* 0x00000c0000007945 */ /* 0x000fe20003800000 */
[----:B------:R-:W-:Y:S01]  /*8bd0*/  USHF.L.U32 UR18, UR8, UR6, URZ ;  /* 0x0000000608127299 */ /* 0x000fe2000800063f */
[----:B------:R-:W-:Y:S01]  /*8be0*/  IMAD.MOV.U32 R11, RZ, RZ, 0x1 ;  /* 0x00000001ff0b7424 */ /* 0x000fe200078e00ff */
[----:B------:R-:W-:Y:S01]  /*8bf0*/  LOP3.LUT R18, R19, 0x2, RZ, 0xfc, !PT ;  /* 0x0000000213127812 */ /* 0x000fe200078efcff */
[----:B------:R-:W-:Y:S01]  /*8c00*/  ULDC UR6, c[0x0][0x14] ;  /* 0x0000050000067ab9 */ /* 0x000fe20000000800 */
[----:B------:R-:W-:Y:S01]  /*8c10*/  PLOP3.LUT P0, PT, P0, P2, PT, 0x8a, 0x0 ;  /* 0x000000000000781c */ /* 0x000fe20000705172 */
[----:B------:R-:W-:-:S02]  /*8c20*/  UIMAD.WIDE.U32 UR20, UR4, UR6, URZ ;  /* 0x00000006041472a5 */ /* 0x000fc4000f8e003f */
[----:B------:R-:W-:Y:S02]  /*8c30*/  UIMAD UR13, UR5, UR6, URZ ;  /* 0x00000006050d72a4 */ /* 0x000fe4000f8e023f */
[----:B------:R-:W-:Y:S01]  /*8c40*/  ULOP3.LUT UR17, URZ, UR7, URZ, 0x33, !UPT ;  /* 0x000000073f117292 */ /* 0x000fe2000f8e333f */
[----:B0-----:R-:W-:Y:S01]  /*8c50*/  VIADD R0, R0, 0x3f ;  /* 0x0000003f00007836 */ /* 0x001fe20000000000 */
[----:B------:R-:W-:Y:S01]  /*8c60*/  UIADD3 UR13, UR21, UR13, URZ ;  /* 0x0000000d150d7290 */ /* 0x000fe2000fffe03f */
[----:B------:R-:W-:-:S03]  /*8c70*/  ULDC.64 UR22, c[0x0][0x198] ;  /* 0x0000660000167ab9 */ /* 0x000fc60000000a00 */
[----:B------:R-:W-:-:S04]  /*8c80*/  SHF.R.S32.HI R3, RZ, 0x1f, R0 ;  /* 0x0000001fff037819 */ /* 0x000fc80000011400 */
[----:B------:R-:W-:Y:S01]  /*8c90*/  LEA.HI R3, R3, R0, RZ, 0x6 ;  /* 0x0000000003037211 */ /* 0x000fe200078f30ff */
[----:B------:R-:W-:-:S03]  /*8ca0*/  IMAD.MOV.U32 R0, RZ, RZ, RZ ;  /* 0x000000ffff007224 */ /* 0x000fc600078e00ff */
[----:B------:R-:W-:Y:S01]  /*8cb0*/  SHF.R.S32.HI R13, RZ, 0x6, R3 ;  /* 0x00000006ff0d7819 */ /* 0x000fe20000011403 */
[----:B------:R-:W-:-:S04]  /*8cc0*/  IMAD.MOV.U32 R3, RZ, RZ, 0x1 ;  /* 0x00000001ff037424 */ /* 0x000fc800078e00ff */
[----:B------:R-:W-:-:S07]  /*8cd0*/  VIADD R10, R13, 0x1 ;  /* 0x000000010d0a7836 */ /* 0x000fce0000000000 */
.L_x_306:
[----:B------:R-:W-:-:S03]  /*8ce0*/  UMOV UR4, 0xffffffff ;  /* 0xffffffff00047882 */ /* 0x000fc60000000000 */
[----:B------:R-:W-:Y:S05]  /*8cf0*/  BRA.DIV UR4, `(.L_x_295) ;  /* 0x0000000e049c7947 */ /* 0x000fea000b800000 */
[----:B------:R-:W-:-:S13]  /*8d00*/  ELECT P6, URZ, PT ;  /* 0x00000000003f782f */ /* 0x000fda00038c0000 */
.L_x_317:
[----:B------:R-:W0:Y:S01]  /*8d10*/  LDC R4, c[0x0][0x28c] ;  /* 0x0000a300ff047b82 */ /* 0x000e220000000800 */
[----:B------:R-:W-:Y:S01]  /*8d20*/  BSSY B1, `(.L_x_296) ;  /* 0x0000037000017945 */ /* 0x000fe20003800000 */
[----:B0-----:R-:W-:-:S13]  /*8d30*/  ISETP.LT.OR P6, PT, R4, 0x1, !P6 ;  /* 0x000000010400780c */ /* 0x001fda00077c1670 */
[----:B------:R-:W-:Y:S05]  /*8d40*/  @P6 BRA `(.L_x_297) ;  /* 0x0000000000d06947 */ /* 0x000fea0003800000 */
[----:B------:R-:W-:Y:S02]  /*8d50*/  IMAD.SHL.U32 R14, R9, 0x100, RZ ;  /* 0x00000100090e7824 */ /* 0x000fe400078e00ff */
[----:B------:R-:W-:Y:S02]  /*8d60*/  IMAD.SHL.U32 R15, R7, 0x80, RZ ;  /* 0x00000080070f7824 */ /* 0x000fe400078e00ff */
[----:B------:R-:W-:Y:S02]  /*8d70*/  IMAD.MOV.U32 R20, RZ, RZ, RZ ;  /* 0x000000ffff147224 */ /* 0x000fe400078e00ff */
[----:B------:R-:W-:Y:S02]  /*8d80*/  IMAD.MOV.U32 R4, RZ, RZ, R10 ;  /* 0x000000ffff047224 */ /* 0x000fe400078e000a */
[----:B------:R-:W-:Y:S02]  /*8d90*/  IMAD.MOV.U32 R5, RZ, RZ, R3 ;  /* 0x000000ffff057224 */ /* 0x000fe400078e0003 */
[----:B------:R-:W-:-:S07]  /*8da0*/  IMAD.MOV.U32 R6, RZ, RZ, R0 ;  /* 0x000000ffff067224 */ /* 0x000fce00078e0000 */
.L_x_301:
[----:B------:R-:W0:Y:S01]  /*8db0*/  S2R R12, SR_CgaCtaId ;  /* 0x00000000000c7919 */ /* 0x000e220000008800 */
[----:B------:R-:W-:Y:S01]  /*8dc0*/  MOV R7, 0x400 ;  /* 0x0000040000077802 */ /* 0x000fe20000000f00 */
[----:B------:R-:W1:Y:S03]  /*8dd0*/  @!P2 LDC R9, c[0x0][0x500] ;  /* 0x00014000ff09ab82 */ /* 0x000e660000000800 */
[----:B0-----:R-:W-:Y:S02]  /*8de0*/  LEA R21, R12, R7, 0x18 ;  /* 0x000000070c157211 */ /* 0x001fe400078ec0ff */
[----:B------:R-:W-:-:S03]  /*8df0*/  SHF.L.U32 R7, R5, 0x1f, RZ ;  /* 0x0000001f05077819 */ /* 0x000fc600000006ff */
[----:B------:R-:W-:-:S04]  /*8e00*/  IMAD R12, R6, 0x8, R21 ;  /* 0x00000008060c7824 */ /* 0x000fc800078e0215 */
[----:B------:R-:W0:Y:S02]  /*8e10*/  SYNCS.PHASECHK.TRANS64.TRYWAIT P1, [R12+URZ+0x20], R7 ;  /* 0x000020070c0075a7 */ /* 0x000e24000802017f */
[----:B01----:R-:W-:Y:S05]  /*8e20*/  @!P1 BRA `(.L_x_298) ;  /* 0x0000000c00709947 */ /* 0x003fea0003800000 */
.L_x_318:
[----:B0-----:R-:W-:Y:S01]  /*8e30*/  PRMT R7, R18, 0x9910, RZ ;  /* 0x0000991012077816 */ /* 0x001fe200000000ff */
[----:B------:R0:W-:Y:S03]  /*8e40*/  @!P2 SYNCS.ARRIVE.TRANS64 RZ, [R12+URZ], R9 ;  /* 0x000000090cffa9a7 */ /* 0x0001e6000800003f */
[----:B------:R-:W-:-:S13]  /*8e50*/  ISETP.NE.AND P1, PT, R7, 0x2, PT ;  /* 0x000000020700780c */ /* 0x000fda0003f25270 */
[----:B0-----:R-:W-:Y:S05]  /*8e60*/  @P1 BRA `(.L_x_299) ;  /* 0x0000000000041947 */ /* 0x001fea0003800000 */
[----:B------:R-:W-:Y:S01]  /*8e70*/  BPT.TRAP 0x1 ;  /* 0x000000040000795c */ /* 0x000fe20000300000 */
.L_x_299:
[----:B------:R-:W-:Y:S05]  /*8e80*/  @P0 BRA `(.L_x_300) ;  /* 0x0000000000040947 */ /* 0x000fea0003800000 */
[----:B------:R-:W-:Y:S01]  /*8e90*/  BPT.TRAP 0x1 ;  /* 0x000000040000795c */ /* 0x000fe20000300000 */
.L_x_300:
[--C-:B------:R-:W-:Y:S01]  /*8ea0*/  IMAD R7, R6, 0x2000, R21.reuse ;  /* 0x0000200006077824 */ /* 0x100fe200078e0215 */
[----:B------:R-:W-:Y:S01]  /*8eb0*/  R2UR UR9, R12 ;  /* 0x000000000c0972ca */ /* 0x000fe200000e0000 */
[----:B------:R-:W-:Y:S01]  /*8ec0*/  IMAD R21, R6, 0x4000, R21 ;  /* 0x0000400006157824 */ /* 0x000fe200078e0215 */
[----:B------:R-:W-:Y:S01]  /*8ed0*/  UIADD3 UR4, UP0, UR22, 0xf0, URZ ;  /* 0x000000f016047890 */ /* 0x000fe2000ff1e03f */
[----:B------:R-:W-:Y:S01]  /*8ee0*/  VIADD R4, R4, 0xffffffff ;  /* 0xffffffff04047836 */ /* 0x000fe20000000000 */
[----:B------:R-:W-:Y:S01]  /*8ef0*/  R2UR UR5, R7 ;  /* 0x00000000070572ca */ /* 0x000fe200000e0000 */
[----:B------:R-:W-:Y:S01]  /*8f00*/  UIADD3 UR24, UP1, UR22, 0x1f0, URZ ;  /* 0x000001f016187890 */ /* 0x000fe2000ff3e03f */
[----:B------:R-:W-:Y:S01]  /*8f10*/  R2UR UR8, R21 ;  /* 0x00000000150872ca */ /* 0x000fe200000e0000 */
[----:B------:R-:W-:Y:S01]  /*8f20*/  VIADD R6, R6, 0x1 ;  /* 0x0000000106067836 */ /* 0x000fe20000000000 */
[----:B------:R-:W-:Y:S01]  /*8f30*/  R2UR UR11, R15 ;  /* 0x000000000f0b72ca */ /* 0x000fe200000e0000 */
[----:B------:R-:W-:Y:S01]  /*8f40*/  UIADD3.X UR25, URZ, UR23, URZ, UP1, !UPT ;  /* 0x000000173f197290 */ /* 0x000fe20008ffe43f */
[----:B------:R-:W-:Y:S01]  /*8f50*/  R2UR UR10, R20 ;  /* 0x00000000140a72ca */ /* 0x000fe200000e0000 */
[----:B------:R-:W-:Y:S01]  /*8f60*/  UMOV UR6, 0x0 ;  /* 0x0000000000067882 */ /* 0x000fe20000000000 */
[----:B------:R-:W-:Y:S01]  /*8f70*/  R2UR UR12, R8 ;  /* 0x00000000080c72ca */ /* 0x000fe200000e0000 */
[----:B------:R-:W-:Y:S01]  /*8f80*/  UMOV UR7, 0x10000000 ;  /* 0x1000000000077882 */ /* 0x000fe20000000000 */
[----:B------:R-:W-:Y:S01]  /*8f90*/  R2UR UR19, R14 ;  /* 0x000000000e1372ca */ /* 0x000fe200000e0000 */
[----:B------:R-:W-:Y:S01]  /*8fa0*/  VIADD R20, R20, 0x40 ;  /* 0x0000004014147836 */ /* 0x000fe20000000000 */
[----:B------:R-:W-:Y:S01]  /*8fb0*/  ISETP.GT.AND P3, PT, R4, 0x1, PT ;  /* 0x000000010400780c */ /* 0x000fe20003f64270 */
[----:B------:R-:W-:Y:S01]  /*8fc0*/  UIADD3 UR14, UR5, 0x100, URZ ;  /* 0x00000100050e7890 */ /* 0x000fe2000fffe03f */
[----:B------:R-:W-:Y:S01]  /*8fd0*/  ISETP.NE.AND P1, PT, R6, 0x4, PT ;  /* 0x000000040600780c */ /* 0x000fe20003f25270 */
[----:B------:R-:W-:-:S02]  /*8fe0*/  UIADD3.X UR5, URZ, UR23, URZ, UP0, !UPT ;  /* 0x000000173f057290 */ /* 0x000fc400087fe43f */
[----:B------:R-:W-:Y:S01]  /*8ff0*/  UIADD3 UR15, UR8, 0x8100, URZ ;  /* 0x00008100080f7890 */ /* 0x000fe2000fffe03f */
[----:B------:R-:W-:Y:S02]  /*9000*/  SEL R12, RZ, 0x1, P1 ;  /* 0x00000001ff0c7807 */ /* 0x000fe40000800000 */
[----:B------:R-:W-:Y:S01]  /*9010*/  UMOV UR8, UR14 ;  /* 0x0000000e00087c82 */ /* 0x000fe20008000000 */
[----:B------:R-:W-:Y:S02]  /*9020*/  SEL R6, R6, RZ, P1 ;  /* 0x000000ff06067207 */ /* 0x000fe40000800000 */
[----:B------:R-:W-:Y:S01]  /*9030*/  LOP3.LUT R5, R5, R12, RZ, 0x3c, !PT ;  /* 0x0000000c05057212 */ /* 0x000fe200078e3cff */
[----:B------:R0:W-:Y:S02]  /*9040*/  UTMALDG.3D [UR8], [UR4], desc[UR6] ;  /* 0x00000608040075b4 */ /* 0x0001e40008011000 */
[----:B0-----:R-:W-:Y:S01]  /*9050*/  UMOV UR8, UR15 ;  /* 0x0000000f00087c82 */ /* 0x001fe20008000000 */
[----:B------:R-:W-:-:S02]  /*9060*/  UMOV UR11, UR19 ;  /* 0x00000013000b7c82 */ /* 0x000fc40008000000 */
[----:B------:R0:W-:Y:S02]  /*9070*/  UTMALDG.3D [UR8], [UR24], desc[UR6] ;  /* 0x00000608180075b4 */ /* 0x0001e40008011000 */
[----:B0-----:R-:W-:Y:S05]  /*9080*/  @P3 BRA `(.L_x_301) ;  /* 0xfffffffc00483947 */ /* 0x001fea000383ffff */
.L_x_297:
[----:B------:R-:W-:Y:S05]  /*9090*/  BSYNC B1 ;  /* 0x0000000000017941 */ /* 0x000fea0003800000 */
.L_x_296:
[----:B------:R-:W-:Y:S01]  /*90a0*/  LOP3.LUT P3, RZ, R11, 0xff, RZ, 0xc0, !PT ;  /* 0x000000ff0bff7812 */ /* 0x000fe2000786c0ff */
[----:B------:R-:W-:Y:S01]  /*90b0*/  IMAD.IADD R0, R13, 0x1, R0 ;  /* 0x000000010d007824 */ /* 0x000fe200078e0200 */
[----:B------:R-:W-:Y:S01]  /*90c0*/  IADD3 R16, P4, R16, UR20, RZ ;  /* 0x0000001410107c10 */ /* 0x000fe2000ff9e0ff */
[----:B------:R-:W-:Y:S01]  /*90d0*/  ULDC.64 UR4, c[0x0][0x650] ;  /* 0x0001940000047ab9 */ /* 0x000fe20000000a00 */
[----:B------:R-:W-:Y:S01]  /*90e0*/  BSSY B1, `(.L_x_302) ;  /* 0x000006b000017945 */ /* 0x000fe20003800000 */
[----:B------:R-:W-:Y:S01]  /*90f0*/  IMAD.MOV.U32 R7, RZ, RZ, -0x1 ;  /* 0xffffffffff077424 */ /* 0x000fe200078e00ff */
[----:B------:R-:W-:Y:S01]  /*9100*/  SHF.R.U32.HI R4, RZ, 0x2, R0 ;  /* 0x00000002ff047819 */ /* 0x000fe20000011600 */
[----:B------:R-:W-:Y:S01]  /*9110*/  IMAD.MOV.U32 R9, RZ, RZ, -0x1 ;  /* 0xffffffffff097424 */ /* 0x000fe200078e00ff */
[----:B------:R-:W-:Y:S01]  /*9120*/  ISETP.GT.U32.AND P1, PT, R0, 0x3, PT ;  /* 0x000000030000780c */ /* 0x000fe20003f24070 */
[----:B------:R-:W-:Y:S01]  /*9130*/  IMAD.MOV.U32 R8, RZ, RZ, -0x1 ;  /* 0xffffffffff087424 */ /* 0x000fe200078e00ff */
[----:B------:R-:W-:-:S02]  /*9140*/  LOP3.LUT R4, R4, 0x1, RZ, 0xc0, !PT ;  /* 0x0000000104047812 */ /* 0x000fc400078ec0ff */
[----:B------:R-:W-:Y:S01]  /*9150*/  ISETP.LT.U32.AND P1, PT, R13, 0x4, P1 ;  /* 0x000000040d00780c */ /* 0x000fe20000f21070 */
[----:B------:R-:W0:Y:S01]  /*9160*/  @P3 S2R R6, SR_CgaCtaId ;  /* 0x0000000000063919 */ /* 0x000e220000008800 */
[----:B------:R-:W-:Y:S02]  /*9170*/  @P3 MOV R5, 0x400 ;  /* 0x0000040000053802 */ /* 0x000fe40000000f00 */
[----:B------:R-:W-:Y:S02]  /*9180*/  IADD3.X R17, R17, UR13, RZ, P4, !PT ;  /* 0x0000000d11117c10 */ /* 0x000fe4000a7fe4ff */
[----:B------:R-:W-:Y:S02]  /*9190*/  ISETP.GE.U32.AND P4, PT, R16, UR4, PT ;  /* 0x0000000410007c0c */ /* 0x000fe4000bf86070 */
[----:B------:R-:W-:Y:S02]  /*91a0*/  LOP3.LUT R0, R0, 0x3, RZ, 0xc0, !PT ;  /* 0x0000000300007812 */ /* 0x000fe400078ec0ff */
[----:B------:R-:W-:-:S02]  /*91b0*/  PRMT R11, RZ, 0x7610, R11 ;  /* 0x00007610ff0b7816 */ /* 0x000fc4000000000b */
[----:B0-----:R-:W-:-:S04]  /*91c0*/  @P3 LEA R5, R6, R5, 0x18 ;  /* 0x0000000506053211 */ /* 0x001fc800078ec0ff */
[----:B------:R0:W-:Y:S01]  /*91d0*/  @P3 SYNCS.ARRIVE.TRANS64.A1T0 RZ, [R5+URZ+0x58], RZ ;  /* 0x000058ff05ff39a7 */ /* 0x0001e2000810003f */
[----:B------:R-:W-:Y:S02]  /*91e0*/  ISETP.NE.U32.AND P3, PT, R4, 0x1, PT ;  /* 0x000000010400780c */ /* 0x000fe40003f65070 */
[----:B------:R-:W-:Y:S02]  /*91f0*/  SEL R4, RZ, 0x1, !P1 ;  /* 0x00000001ff047807 */ /* 0x000fe40004800000 */
[----:B------:R-:W-:Y:S02]  /*9200*/  ISETP.GE.U32.AND.EX P1, PT, R17, UR5, PT, P4 ;  /* 0x0000000511007c0c */ /* 0x000fe4000bf26140 */
[----:B------:R-:W-:-:S04]  /*9210*/  ISETP.GT.U32.AND P3, PT, R13, 0x3, !P3 ;  /* 0x000000030d00780c */ /* 0x000fc80005f64070 */
[----:B0-----:R-:W-:-:S04]  /*9220*/  SEL R5, RZ, 0x1, !P3 ;  /* 0x00000001ff057807 */ /* 0x001fc80005800000 */
[--C-:B------:R-:W-:Y:S02]  /*9230*/  LOP3.LUT R3, R5, R3, R4.reuse, 0x96, !PT ;  /* 0x0000000305037212 */ /* 0x100fe400078e9604 */
[----:B------:R-:W-:Y:S01]  /*9240*/  PRMT R4, RZ, 0x7610, R4 ;  /* 0x00007610ff047816 */ /* 0x000fe20000000004 */
[----:B------:R-:W-:Y:S06]  /*9250*/  @P1 BRA `(.L_x_303) ;  /* 0x00000004004c1947 */ /* 0x000fec0003800000 */
[----:B------:R-:W-:Y:S01]  /*9260*/  ULDC.64 UR4, c[0x0][0x628] ;  /* 0x00018a0000047ab9 */ /* 0x000fe20000000a00 */
[----:B------:R-:W0:Y:S01]  /*9270*/  S2R R14, SR_CTAID.X ;  /* 0x00000000000e7919 */ /* 0x000e220000002500 */
[----:B------:R-:W-:Y:S01]  /*9280*/  ISETP.NE.U32.AND P1, PT, RZ, UR4, PT ;  /* 0x00000004ff007c0c */ /* 0x000fe2000bf25070 */
[----:B------:R-:W-:Y:S01]  /*9290*/  ULDC UR7, c[0x0][0x630] ;  /* 0x00018c0000077ab9 */ /* 0x000fe20000000800 */
[----:B------:R-:W-:Y:S01]  /*92a0*/  IMAD.MOV.U32 R4, RZ, RZ, R16 ;  /* 0x000000ffff047224 */ /* 0x000fe200078e0010 */
[----:B------:R-:W1:Y:S01]  /*92b0*/  S2R R12, SR_CTAID.Y ;  /* 0x00000000000c7919 */ /* 0x000e620000002600 */
[----:B------:R-:W-:Y:S01]  /*92c0*/  ISETP.NE.AND.EX P1, PT, RZ, UR5, PT, P1 ;  /* 0x00000005ff007c0c */ /* 0x000fe2000bf25310 */
[----:B------:R-:W-:-:S12]  /*92d0*/  IMAD.MOV.U32 R5, RZ, RZ, R17 ;  /* 0x000000ffff057224 */ /* 0x000fd800078e0011 */
[----:B------:R-:W-:Y:S05]  /*92e0*/  @!P1 BRA `(.L_x_304) ;  /* 0x0000000000289947 */ /* 0x000fea0003800000 */
[----:B------:R-:W-:Y:S02]  /*92f0*/  ULDC UR6, c[0x0][0x634] ;  /* 0x00018d0000067ab9 */ /* 0x000fe40000000800 */
[----:B------:R-:W-:-:S05]  /*9300*/  IADD3 R9, P1, R16, UR6, RZ ;  /* 0x0000000610097c10 */ /* 0x000fca000ff3e0ff */
[----:B------:R-:W-:-:S04]  /*9310*/  IMAD.X R15, RZ, RZ, R17, P1 ;  /* 0x000000ffff0f7224 */ /* 0x000fc800008e0611 */
[----:B------:R-:W-:-:S04]  /*9320*/  IMAD.WIDE.U32 R6, R15, UR4, RZ ;  /* 0x000000040f067c25 */ /* 0x000fc8000f8e00ff */
[----:B------:R-:W-:-:S04]  /*9330*/  IMAD.WIDE.U32 R6, P1, R9, UR5, R6 ;  /* 0x0000000509067c25 */ /* 0x000fc8000f820006 */
[----:B------:R-:W-:-:S04]  /*9340*/  IMAD.WIDE.U32 R8, R9, UR4, RZ ;  /* 0x0000000409087c25 */ /* 0x000fc8000f8e00ff */
[----:B------:R-:W-:Y:S01]  /*9350*/  IMAD.X R5, RZ, RZ, RZ, P1 ;  /* 0x000000ffff057224 */ /* 0x000fe200008e06ff */
[----:B------:R-:W-:Y:S01]  /*9360*/  IADD3 RZ, P1, R9, R6, RZ ;  /* 0x0000000609ff7210 */ /* 0x000fe20007f3e0ff */
[----:B------:R-:W-:-:S04]  /*9370*/  IMAD.MOV.U32 R4, RZ, RZ, R7 ;  /* 0x000000ffff047224 */ /* 0x000fc800078e0007 */
[----:B------:R-:W-:-:S08]  /*9380*/  IMAD.WIDE.U32.X R4, R15, UR5, R4, P1 ;  /* 0x000000050f047c25 */ /* 0x000fd000088e0404 */
.L_x_304:
[--C-:B------:R-:W-:Y:S01]  /*9390*/  SHF.R.U64 R8, R4, UR7, R5.reuse ;  /* 0x0000000704087c19 */ /* 0x100fe20008001205 */
[----:B------:R-:W-:Y:S01]  /*93a0*/  ULDC.64 UR4, c[0x0][0x620] ;  /* 0x0001880000047ab9 */ /* 0x000fe20000000a00 */
[----:B------:R-:W-:Y:S01]  /*93b0*/  SHF.R.U32.HI R4, RZ, UR7, R5 ;  /* 0x00000007ff047c19 */ /* 0x000fe20008011605 */
[----:B------:R-:W2:Y:S01]  /*93c0*/  LDC R25, c[0x0][0x144] ;  /* 0x00005100ff197b82 */ /* 0x000ea20000000800 */
[----:B------:R-:W-:Y:S01]  /*93d0*/  IADD3 R7, P1, RZ, -R8, RZ ;  /* 0x80000008ff077210 */ /* 0x000fe20007f3e0ff */
[----:B------:R-:W-:Y:S01]  /*93e0*/  ULDC.64 UR8, c[0x0][0x640] ;  /* 0x0001900000087ab9 */ /* 0x000fe20000000a00 */
[----:B0-----:R-:W-:Y:S01]  /*93f0*/  I2FP.F32.U32 R9, R14 ;  /* 0x0000000e00097245 */ /* 0x001fe20000201000 */
[----:B------:R-:W-:Y:S02]  /*9400*/  ULDC UR6, c[0x0][0x608] ;  /* 0x0001820000067ab9 */ /* 0x000fe40000000800 */
[----:B------:R-:W-:Y:S01]  /*9410*/  IMAD.X R4, RZ, RZ, ~R4, P1 ;  /* 0x000000ffff047224 */ /* 0x000fe200008e0e04 */
[----:B------:R-:W-:Y:S01]  /*9420*/  ISETP.NE.U32.AND P1, PT, RZ, UR8, PT ;  /* 0x00000008ff007c0c */ /* 0x000fe2000bf25070 */
[----:B------:R-:W0:Y:S02]  /*9430*/  LDC R21, c[0x0][0x148] ;  /* 0x00005200ff157b82 */ /* 0x000e240000000800 */
[----:B------:R-:W-:Y:S01]  /*9440*/  IMAD R6, R4, UR4, RZ ;  /* 0x0000000404067c24 */ /* 0x000fe2000f8e02ff */
[----:B------:R-:W-:Y:S01]  /*9450*/  ISETP.NE.AND.EX P1, PT, RZ, UR9, PT, P1 ;  /* 0x00000009ff007c0c */ /* 0x000fe2000bf25310 */
[----:B------:R-:W-:Y:S01]  /*9460*/  IMAD.WIDE.U32 R4, R7, UR4, R16 ;  /* 0x0000000407047c25 */ /* 0x000fe2000f8e0010 */
[----:B------:R-:W-:-:S03]  /*9470*/  ULDC UR4, c[0x0][0x150] ;  /* 0x0000540000047ab9 */ /* 0x000fc60000000800 */
[----:B------:R-:W-:Y:S02]  /*9480*/  IMAD R7, R7, UR5, R6 ;  /* 0x0000000507077c24 */ /* 0x000fe4000f8e0206 */
[----:B------:R-:W-:Y:S01]  /*9490*/  FMUL R6, R9, UR4 ;  /* 0x0000000409067c20 */ /* 0x000fe20008400000 */
[----:B------:R-:W-:Y:S01]  /*94a0*/  ULDC UR4, c[0x0][0x618] ;  /* 0x0001860000047ab9 */ /* 0x000fe20000000800 */
[----:B------:R-:W-:Y:S01]  /*94b0*/  ULDC UR5, c[0x0][0x154] ;  /* 0x0000550000057ab9 */ /* 0x000fe20000000800 */
[----:B------:R-:W-:-:S03]  /*94c0*/  IMAD.IADD R5, R5, 0x1, R7 ;  /* 0x0000000105057824 */ /* 0x000fc600078e0207 */
[----:B------:R-:W3:Y:S02]  /*94d0*/  F2I.U32.TRUNC.NTZ R6, R6 ;  /* 0x0000000600067305 */ /* 0x000ee4000020f000 */
[----:B------:R-:W-:Y:S02]  /*94e0*/  SHF.R.U64 R9, R4, UR4, R5 ;  /* 0x0000000404097c19 */ /* 0x000fe40008001205 */
[----:B-1----:R-:W-:-:S05]  /*94f0*/  I2FP.F32.U32 R4, R12 ;  /* 0x0000000c00047245 */ /* 0x002fca0000201000 */
[----:B------:R-:W-:Y:S01]  /*9500*/  FMUL R22, R4, UR5 ;  /* 0x0000000504167c20 */ /* 0x000fe20008400000 */
[----:B------:R-:W-:Y:S01]  /*9510*/  SHF.R.U32.HI R4, RZ, UR4, R5 ;  /* 0x00000004ff047c19 */ /* 0x000fe20008011605 */
[----:B------:R-:W-:-:S03]  /*9520*/  ULDC UR4, c[0x0][0x658] ;  /* 0x0001960000047ab9 */ /* 0x000fc60000000800 */
[--C-:B------:R-:W-:Y:S01]  /*9530*/  SHF.R.U64 R20, R9, UR6, R4.reuse ;  /* 0x0000000609147c19 */ /* 0x100fe20008001204 */
[----:B------:R-:W1:Y:S01]  /*9540*/  F2I.U32.TRUNC.NTZ R22, R22 ;  /* 0x0000001600167305 */ /* 0x000e62000020f000 */
[----:B------:R-:W-:Y:S01]  /*9550*/  SHF.R.U32.HI R5, RZ, UR6, R4 ;  /* 0x00000006ff057c19 */ /* 0x000fe20008011604 */
[----:B---3--:R-:W-:-:S03]  /*9560*/  IMAD.MOV R6, RZ, RZ, -R6 ;  /* 0x000000ffff067224 */ /* 0x008fc600078e0a06 */
[--C-:B------:R-:W-:Y:S01]  /*9570*/  SHF.R.U64 R15, R20, UR4, R5.reuse ;  /* 0x00000004140f7c19 */ /* 0x100fe20008001205 */
[----:B--2---:R-:W-:Y:S01]  /*9580*/  IMAD R14, R25, R6, R14 ;  /* 0x00000006190e7224 */ /* 0x004fe200078e020e */
[----:B------:R-:W-:-:S03]  /*9590*/  SHF.R.U32.HI R23, RZ, UR4, R5 ;  /* 0x00000004ff177c19 */ /* 0x000fc60008011605 */
[----:B------:R-:W-:Y:S02]  /*95a0*/  IMAD.MOV.U32 R4, RZ, RZ, R15 ;  /* 0x000000ffff047224 */ /* 0x000fe400078e000f */
[----:B------:R-:W-:Y:S01]  /*95b0*/  IMAD.MOV.U32 R5, RZ, RZ, R23 ;  /* 0x000000ffff057224 */ /* 0x000fe200078e0017 */
[----:B-1----:R-:W-:Y:S06]  /*95c0*/  @!P1 BRA `(.L_x_305) ;  /* 0x0000000000289947 */ /* 0x002fec0003800000 */
[----:B------:R-:W-:Y:S02]  /*95d0*/  ULDC UR4, c[0x0][0x64c] ;  /* 0x0001930000047ab9 */ /* 0x000fe40000000800 */
[----:B------:R-:W-:-:S05]  /*95e0*/  IADD3 R5, P1, R15, UR4, RZ ;  /* 0x000000040f057c10 */ /* 0x000fca000ff3e0ff */
[----:B------:R-:W-:-:S04]  /*95f0*/  IMAD.X R23, RZ, RZ, R23, P1 ;  /* 0x000000ffff177224 */ /* 0x000fc800008e0617 */
[----:B------:R-:W-:-:S04]  /*9600*/  IMAD.WIDE.U32 R6, R23, UR8, RZ ;  /* 0x0000000817067c25 */ /* 0x000fc8000f8e00ff */
[----:B------:R-:W-:-:S04]  /*9610*/  IMAD.WIDE.U32 R6, P1, R5, UR9, R6 ;  /* 0x0000000905067c25 */ /* 0x000fc8000f820006 */
[----:B------:R-:W-:-:S04]  /*9620*/  IMAD.WIDE.U32 R4, R5, UR8, RZ ;  /* 0x0000000805047c25 */ /* 0x000fc8000f8e00ff */
[----:B------:R-:W-:Y:S01]  /*9630*/  IMAD.MOV.U32 R4, RZ, RZ, R7 ;  /* 0x000000ffff047224 */ /* 0x000fe200078e0007 */
[----:B------:R-:W-:Y:S01]  /*9640*/  IADD3 RZ, P3, R5, R6, RZ ;  /* 0x0000000605ff7210 */ /* 0x000fe20007f7e0ff */
[----:B------:R-:W-:-:S04]  /*9650*/  IMAD.X R5, RZ, RZ, RZ, P1 ;  /* 0x000000ffff057224 */ /* 0x000fc800008e06ff */
[----:B------:R-:W-:-:S08]  /*9660*/  IMAD.WIDE.U32.X R4, R23, UR9, R4, P3 ;  /* 0x0000000917047c25 */ /* 0x000fd000098e0404 */
.L_x_305:
[----:B------:R-:W-:Y:S01]  /*9670*/  ISETP.NE.AND P1, PT, R2, 0x1, PT ;  /* 0x000000010200780c */ /* 0x000fe20003f25270 */
[----:B------:R-:W-:Y:S01]  /*9680*/  ULDC UR4, c[0x0][0x648] ;  /* 0x0001920000047ab9 */ /* 0x000fe20000000800 */
[----:B------:R-:W-:Y:S01]  /*9690*/  LOP3.LUT R20, R20, UR17, RZ, 0xc0, !PT ;  /* 0x0000001114147c12 */ /* 0x000fe2000f8ec0ff */
[----:B------:R-:W-:Y:S01]  /*96a0*/  IMAD.MOV R22, RZ, RZ, -R22 ;  /* 0x000000ffff167224 */ /* 0x000fe200078e0a16 */
[----:B------:R-:W-:Y:S01]  /*96b0*/  SHF.R.U64 R5, R4, UR4, R5 ;  /* 0x0000000404057c19 */ /* 0x000fe20008001205 */
[----:B------:R-:W-:Y:S01]  /*96c0*/  ULDC UR4, c[0x0][0x638] ;  /* 0x00018e0000047ab9 */ /* 0x000fe20000000800 */
[----:B------:R-:W-:Y:S01]  /*96d0*/  LOP3.LUT R6, R9, UR16, RZ, 0xc0, !PT ;  /* 0x0000001009067c12 */ /* 0x000fe2000f8ec0ff */
[----:B------:R-:W-:Y:S02]  /*96e0*/  ULDC UR5, c[0x0][0x610] ;  /* 0x0001840000057ab9 */ /* 0x000fe40000000800 */
[----:B------:R-:W-:Y:S02]  /*96f0*/  IMAD.MOV R4, RZ, RZ, -R5 ;  /* 0x000000ffff047224 */ /* 0x000fe400078e0a05 */
[----:B------:R-:W-:-:S02]  /*9700*/  IMAD R5, R5, UR18, R20 ;  /* 0x0000001205057c24 */ /* 0x000fc4000f8e0214 */
[----:B0-----:R-:W-:Y:S02]  /*9710*/  @P1 IMAD R14, R21, R22, R12 ;  /* 0x00000016150e1224 */ /* 0x001fe400078e020c */
[----:B------:R-:W-:Y:S01]  /*9720*/  IMAD R15, R4, UR4, R15 ;  /* 0x00000004040f7c24 */ /* 0x000fe2000f8e020f */
[----:B------:R-:W-:Y:S01]  /*9730*/  ULDC UR4, c[0x0][0x600] ;  /* 0x0001800000047ab9 */ /* 0x000fe20000000800 */
[----:B------:R-:W-:Y:S02]  /*9740*/  IMAD R14, R5, UR5, R14 ;  /* 0x00000005050e7c24 */ /* 0x000fe4000f8e020e */
[----:B------:R-:W-:Y:S02]  /*9750*/  IMAD R15, R15, UR4, R6 ;  /* 0x000000040f0f7c24 */ /* 0x000fe4000f8e0206 */
[----:B------:R-:W-:-:S03]  /*9760*/  IMAD.MOV.U32 R4, RZ, RZ, 0x1 ;  /* 0x00000001ff047424 */ /* 0x000fc600078e00ff */
[----:B------:R-:W-:Y:S02]  /*9770*/  SEL R9, R15, R14, !P1 ;  /* 0x0000000e0f097207 */ /* 0x000fe40004800000 */
[----:B------:R-:W-:-:S07]  /*9780*/  SEL R7, R14, R15, !P1 ;  /* 0x0000000f0e077207 */ /* 0x000fce0004800000 */
.L_x_303:
[----:B------:R-:W-:Y:S05]  /*9790*/  BSYNC B1 ;  /* 0x0000000000017941 */ /* 0x000fea0003800000 */
.L_x_302:
[----:B------:R-:W-:-:S13]  /*97a0*/  LOP3.LUT P1, RZ, R4, 0xff, RZ, 0xc0, !PT ;  /* 0x000000ff04ff7812 */ /* 0x000fda000782c0ff */
[----:B------:R-:W-:Y:S05]  /*97b0*/  @P1 BRA `(.L_x_306) ;  /* 0xfffffff400481947 */ /* 0x000fea000383ffff */
[----:B------:R-:W-:Y:S05]  /*97c0*/  BSYNC B0 ;  /* 0x0000000000007941 */ /* 0x000fea0003800000 */
.L_x_294:
[----:B------:R-:W-:-:S03]  /*97d0*/  UMOV UR4, 0xffffffff ;  /* 0xffffffff00047882 */ /* 0x000fc60000000000 */
[----:B------:R-:W-:Y:S05]  /*97e0*/  BRA.DIV UR4, `(.L_x_307) ;  /* 0x0000000604147947 */ /* 0x000fea000b800000 */
[----:B------:R-:W-:-:S13]  /*97f0*/  ELECT P6, URZ, PT ;  /* 0x00000000003f782f */ /* 0x000fda00038c0000 */
.L_x_321:
[----:B------:R-:W-:Y:S04]  /*9800*/  BSSY B0, `(.L_x_308) ;  /* 0x000002b000007945 */ /* 0x000fe80003800000 */
[----:B------:R-:W-:Y:S05]  /*9810*/  @!P6 BRA `(.L_x_309) ;  /* 0x0000000000a4e947 */ /* 0x000fea0003800000 */
[----:B------:R-:W-:-:S04]  /*9820*/  LOP3.LUT R19, R19, 0x2, RZ, 0xfc, !PT ;  /* 0x0000000213137812 */ /* 0x000fc800078efcff */
[----:B------:R-:W-:-:S13]  /*9830*/  ISETP.NE.AND P0, PT, R19, 0x3, PT ;  /* 0x000000031300780c */ /* 0x000fda0003f05270 */
[----:B------:R-:W-:Y:S05]  /*9840*/  @!P0 BRA `(.L_x_310) ;  /* 0x0000000000048947 */ /* 0x000fea0003800000 */
[----:B------:R-:W-:Y:S01]  /*9850*/  BPT.TRAP 0x1 ;  /* 0x000000040000795c */ /* 0x000fe20000300000 */
.L_x_310:
[----:B------:R-:W0:Y:S01]  /*9860*/  S2R R5, SR_CgaCtaId ;  /* 0x0000000000057919 */ /* 0x000e220000008800 */
[----:B------:R-:W-:Y:S02]  /*9870*/  MOV R2, 0x400 ;  /* 0x0000040000027802 */ /* 0x000fe40000000f00 */
[----:B------:R-:W-:Y:S02]  /*9880*/  SHF.L.U32 R4, R3, 0x1f, RZ ;  /* 0x0000001f03047819 */ /* 0x000fe400000006ff */
[----:B0-----:R-:W-:-:S05]  /*9890*/  LEA R5, R5, R2, 0x18 ;  /* 0x0000000205057211 */ /* 0x001fca00078ec0ff */
[----:B------:R-:W-:-:S04]  /*98a0*/  VIADD R5, R5, 0x20 ;  /* 0x0000002005057836 */ /* 0x000fc80000000000 */
[C---:B------:R-:W-:Y:S02]  /*98b0*/  IMAD R7, R0.reuse, 0x8, R5 ;  /* 0x0000000800077824 */ /* 0x040fe400078e0205 */
[----:B------:R-:W-:Y:S02]  /*98c0*/  VIADD R0, R0, 0x1 ;  /* 0x0000000100007836 */ /* 0x000fe40000000000 */
[----:B------:R-:W0:Y:S03]  /*98d0*/  SYNCS.PHASECHK.TRANS64.TRYWAIT P0, [R7+URZ], R4 ;  /* 0x00000004070075a7 */ /* 0x000e26000800017f */
[----:B------:R-:W-:-:S04]  /*98e0*/  ISETP.NE.AND P1, PT, R0, 0x4, PT ;  /* 0x000000040000780c */ /* 0x000fc80003f25270 */
[----:B------:R-:W-:Y:S02]  /*98f0*/  SEL R2, RZ, 0x1, P1 ;  /* 0x00000001ff027807 */ /* 0x000fe40000800000 */
[----:B------:R-:W-:Y:S02]  /*9900*/  SEL R0, R0, RZ, P1 ;  /* 0x000000ff00007207 */ /* 0x000fe40000800000 */
[----:B------:R-:W-:-:S03]  /*9910*/  LOP3.LUT R9, R3, R2, RZ, 0x3c, !PT ;  /* 0x0000000203097212 */ /* 0x000fc600078e3cff */
[----:B------:R-:W-:Y:S01]  /*9920*/  IMAD R6, R0, 0x8, R5 ;  /* 0x0000000800067824 */ /* 0x000fe200078e0205 */
[----:B------:R-:W-:Y:S01]  /*9930*/  SHF.L.U32 R3, R9, 0x1f, RZ ;  /* 0x0000001f09037819 */ /* 0x000fe200000006ff */
[----:B0-----:R-:W-:Y:S06]  /*9940*/  @!P0 BRA `(.L_x_311) ;  /* 0x0000000000dc8947 */ /* 0x001fec0003800000 */
.L_x_322:
[----:B------:R-:W1:Y:S01]  /*9950*/  SYNCS.PHASECHK.TRANS64.TRYWAIT P0, [R6+URZ], R3 ;  /* 0x00000003060075a7 */ /* 0x000e62000800017f */
[----:B------:R-:W-:-:S05]  /*9960*/  VIADD R0, R0, 0x1 ;  /* 0x0000000100007836 */ /* 0x000fca0000000000 */
[----:B------:R-:W-:-:S04]  /*9970*/  ISETP.NE.AND P1, PT, R0, 0x4, PT ;  /* 0x000000040000780c */ /* 0x000fc80003f25270 */
[----:B------:R-:W-:Y:S02]  /*9980*/  SEL R2, RZ, 0x1, P1 ;  /* 0x00000001ff027807 */ /* 0x000fe40000800000 */
[----:B------:R-:W-:Y:S02]  /*9990*/  SEL R0, R0, RZ, P1 ;  /* 0x000000ff00007207 */ /* 0x000fe40000800000 */
[----:B------:R-:W-:-:S03]  /*99a0*/  LOP3.LUT R9, R9, R2, RZ, 0x3c, !PT ;  /* 0x0000000209097212 */ /* 0x000fc600078e3cff */
[----:B0-----:R-:W-:Y:S01]  /*99b0*/  IMAD R7, R0, 0x8, R5 ;  /* 0x0000000800077824 */ /* 0x001fe200078e0205 */
[----:B------:R-:W-:Y:S01]  /*99c0*/  SHF.L.U32 R4, R9, 0x1f, RZ ;  /* 0x0000001f09047819 */ /* 0x000fe200000006ff */
[----:B-1----:R-:W-:Y:S06]  /*99d0*/  @!P0 BRA `(.L_x_312) ;  /* 0x0000000000cc8947 */ /* 0x002fec0003800000 */
.L_x_323:
[----:B------:R-:W1:Y:S01]  /*99e0*/  SYNCS.PHASECHK.TRANS64.TRYWAIT P0, [R7+URZ], R4 ;  /* 0x00000004070075a7 */ /* 0x000e62000800017f */
[----:B------:R-:W-:-:S05]  /*99f0*/  VIADD R0, R0, 0x1 ;  /* 0x0000000100007836 */ /* 0x000fca0000000000 */
[----:B------:R-:W-:-:S04]  /*9a00*/  ISETP.NE.AND P1, PT, R0, 0x4, PT ;  /* 0x000000040000780c */ /* 0x000fc80003f25270 */
[----:B------:R-:W-:Y:S02]  /*9a10*/  SEL R2, RZ, 0x1, P1 ;  /* 0x00000001ff027807 */ /* 0x000fe40000800000 */
[----:B------:R-:W-:Y:S02]  /*9a20*/  SEL R0, R0, RZ, P1 ;  /* 0x000000ff00007207 */ /* 0x000fe40000800000 */
[----:B------:R-:W-:Y:S01]  /*9a30*/  LOP3.LUT R2, R9, R2, RZ, 0x3c, !PT ;  /* 0x0000000209027212 */ /* 0x000fe200078e3cff */
[----:B-1----:R-:W-:Y:S06]  /*9a40*/  @!P0 BRA `(.L_x_313) ;  /* 0x0000000000c48947 */ /* 0x002fec0003800000 */
.L_x_324:
[----:B------:R-:W-:Y:S01]  /*9a50*/  IMAD R5, R0, 0x8, R5 ;  /* 0x0000000800057824 */ /* 0x000fe200078e0205 */
[----:B------:R-:W-:-:S07]  /*9a60*/  SHF.L.U32 R0, R2, 0x1f, RZ ;  /* 0x0000001f02007819 */ /* 0x000fce00000006ff */
.L_x_314:
[----:B--2---:R2:W3:Y:S02]  /*9a70*/  SYNCS.PHASECHK.TRANS64.TRYWAIT P0, [R5+URZ], R0 ;  /* 0x00000000050075a7 */ /* 0x0044e4000800017f */
[----:B---3--:R-:W-:Y:S05]  /*9a80*/  @!P0 NANOSLEEP.SYNCS 0x989680 ;  /* 0x009896800000895d */ /* 0x008fea0003900000 */
[----:B------:R-:W3:Y:S02]  /*9a90*/  @!P0 SYNCS.PHASECHK.TRANS64 P0, [R5+URZ], R0 ;  /* 0x00000000050085a7 */ /* 0x000ee4000800007f */
[----:B---3--:R-:W-:Y:S05]  /*9aa0*/  @!P0 BRA `(.L_x_314) ;  /* 0xfffffffc00f08947 */ /* 0x008fea000383ffff */
.L_x_309:
[----:B------:R-:W-:Y:S05]  /*9ab0*/  BSYNC B0 ;  /* 0x0000000000007941 */ /* 0x000fea0003800000 */
.L_x_308:
[----:B------:R-:W-:Y:S05]  /*9ac0*/  EXIT ;  /* 0x000000000000794d */ /* 0x000fea0003800000 */
.L_x_17:
[----:B----4-:R4:W0:Y:S02]  /*9ad0*/  SYNCS.PHASECHK.TRANS64.TRYWAIT P1, [R3+URZ], R0 ;  /* 0x00000000030075a7 */ /* 0x010824000802017f */
[----:B0-----:R-:W-:Y:S05]  /*9ae0*/  @!P1 NANOSLEEP.SYNCS 0x989680 ;  /* 0x009896800000995d */ /* 0x001fea0003900000 */
[----:B------:R-:W0:Y:S02]  /*9af0*/  @!P1 SYNCS.PHASECHK.TRANS64 P1, [R3+URZ], R0 ;  /* 0x00000000030095a7 */ /* 0x000e24000802007f */
[----:B0-----:R-:W-:Y:S05]  /*9b00*/  @!P1 BRA `(.L_x_17) ;  /* 0xfffffffc00f09947 */ /* 0x001fea000383ffff */
[----:B------:R-:W-:Y:S05]  /*9b10*/  BRA `(.L_x_16) ;  /* 0xffffff7400d07947 */ /* 0x000fea000383ffff */
.L_x_22:
[----:B-1----:R1:W3:Y:S02]  /*9b20*/  SYNCS.PHASECHK.TRANS64.TRYWAIT P1, [R5+URZ], R4 ;  /* 0x00000004050075a7 */ /* 0x0022e4000802017f */
[----:B---3--:R-:W-:Y:S05]  /*9b30*/  @!P1 NANOSLEEP.SYNCS 0x989680 ;  /* 0x009896800000995d */ /* 0x008fea0003900000 */
[----:B------:R-:W3:Y:S02]  /*9b40*/  @!P1 SYNCS.PHASECHK.TRANS64 P1, [R5+URZ], R4 ;  /* 0x00000004050095a7 */ /* 0x000ee4000802007f */
[----:B---3--:R-:W-:Y:S05]  /*9b50*/  @!P1 BRA `(.L_x_22) ;  /* 0xfffffffc00f09947 */ /* 0x008fea000383ffff */
[----:B------:R-:W-:Y:S05]  /*9b60*/  BRA `(.L_x_21) ;  /* 0xffffff7800807947 */ /* 0x000fea000383ffff */
.L_x_295:
[----:B------:R-:W-:Y:S01]  /*9b70*/  BSSY B1, `(.L_x_315) ;  /* 0x0000006000017945 */ /* 0x000fe20003800000 */
[----:B------:R-:W-:-:S07]  /*9b80*/  IMAD.MOV.U32 R15, RZ, RZ, -0x1 ;  /* 0xffffffffff0f7424 */ /* 0x000fce00078e00ff */
[----:B------:R-:W-:Y:S05]  /*9b90*/  WARPSYNC.COLLECTIVE R15, `(.L_x_316) ;  /* 0x000000000f0c7348 */ /* 0x000fea0003c00000 */
[----:B------:R-:W-:Y:S02]  /*9ba0*/  ELECT P6, UR62, PT ;  /* 0x00000000003e782f */ /* 0x000fe400038c0000 */
[----:B------:R-:W-:Y:S01]  /*9bb0*/  MOV R14, UR62 ;  /* 0x0000003e000e7c02 */ /* 0x000fe20008000f00 */
[----:B------:R-:W-:Y:S10]  /*9bc0*/  ENDCOLLECTIVE ;  /* 0x000000000000791b */ /* 0x000ff40003800000 */
.L_x_316:
[----:B------:R-:W-:Y:S05]  /*9bd0*/  BSYNC B1 ;  /* 0x0000000000017941 */ /* 0x000fea0003800000 */
.L_x_315:
[----:B------:R-:W-:Y:S05]  /*9be0*/  BRA `(.L_x_317) ;  /* 0xfffffff000487947 */ /* 0x000fea000383ffff */
.L_x_298:
[----:B0-----:R0:W1:Y:S02]  /*9bf0*/  SYNCS.PHASECHK.TRANS64.TRYWAIT P1, [R12+URZ+0x20], R7 ;  /* 0x000020070c0075a7 */ /* 0x001064000802017f */
[----:B-1----:R-:W-:Y:S05]  /*9c00*/  @!P1 NANOSLEEP.SYNCS 0x989680 ;  /* 0x009896800000995d */ /* 0x002fea0003900000 */
[----:B------:R-:W1:Y:S02]  /*9c10*/  @!P1 SYNCS.PHASECHK.TRANS64 P1, [R12+URZ+0x20], R7 ;  /* 0x000020070c0095a7 */ /* 0x000e64000802007f */
[----:B-1----:R-:W-:Y:S05]  /*9c20*/  @!P1 BRA `(.L_x_298) ;  /* 0xfffffffc00f09947 */ /* 0x002fea000383ffff */
[----:B------:R-:W-:Y:S05]  /*9c30*/  BRA `(.L_x_318) ;  /* 0xfffffff0007c7947 */ /* 0x000fea000383ffff */
.L_x_307:
[----:B------:R-:W-:Y:S01]  /*9c40*/  BSSY B0, `(.L_x_319) ;  /* 0x0000006000007945 */ /* 0x000fe20003800000 */
[----:B------:R-:W-:-:S07]  /*9c50*/  IMAD.MOV.U32 R15, RZ, RZ, -0x1 ;  /* 0xffffffffff0f7424 */ /* 0x000fce00078e00ff */
[----:B------:R-:W-:Y:S05]  /*9c60*/  WARPSYNC.COLLECTIVE R15, `(.L_x_320) ;  /* 0x000000000f0c7348 */ /* 0x000fea0003c00000 */
[----:B------:R-:W-:Y:S02]  /*9c70*/  ELECT P6, UR62, PT ;  /* 0x00000000003e782f */ /* 0x000fe400038c0000 */
[----:B------:R-:W-:Y:S01]  /*9c80*/  MOV R14, UR62 ;  /* 0x0000003e000e7c02 */ /* 0x000fe20008000f00 */
[----:B------:R-:W-:Y:S10]  /*9c90*/  ENDCOLLECTIVE ;  /* 0x000000000000791b */ /* 0x000ff40003800000 */
.L_x_320:
[----:B------:R-:W-:Y:S05]  /*9ca0*/  BSYNC B0 ;  /* 0x0000000000007941 */ /* 0x000fea0003800000 */
.L_x_319:
[----:B------:R-:W-:Y:S05]  /*9cb0*/  BRA `(.L_x_321) ;  /* 0xfffffff800d07947 */ /* 0x000fea000383ffff */
.L_x_311:
[----:B0-----:R0:W1:Y:S02]  /*9cc0*/  SYNCS.PHASECHK.TRANS64.TRYWAIT P0, [R7+URZ], R4 ;  /* 0x00000004070075a7 */ /* 0x001064000800017f */
[----:B-1----:R-:W-:Y:S05]  /*9cd0*/  @!P0 NANOSLEEP.SYNCS 0x989680 ;  /* 0x009896800000895d */ /* 0x002fea0003900000 */
[----:B------:R-:W1:Y:S02]  /*9ce0*/  @!P0 SYNCS.PHASECHK.TRANS64 P0, [R7+URZ], R4 ;  /* 0x00000004070085a7 */ /* 0x000e64000800007f */
[----:B-1----:R-:W-:Y:S05]  /*9cf0*/  @!P0 BRA `(.L_x_311) ;  /* 0xfffffffc00f08947 */ /* 0x002fea000383ffff */
[----:B------:R-:W-:Y:S05]  /*9d00*/  BRA `(.L_x_322) ;  /* 0xfffffffc00107947 */ /* 0x000fea000383ffff */
.L_x_312:
[----:B0-----:R0:W1:Y:S02]  /*9d10*/  SYNCS.PHASECHK.TRANS64.TRYWAIT P0, [R6+URZ], R3 ;  /* 0x00000003060075a7 */ /* 0x001064000800017f */
[----:B-1----:R-:W-:Y:S05]  /*9d20*/  @!P0 NANOSLEEP.SYNCS 0x989680 ;  /* 0x009896800000895d */ /* 0x002fea0003900000 */
[----:B------:R-:W1:Y:S02]  /*9d30*/  @!P0 SYNCS.PHASECHK.TRANS64 P0, [R6+URZ], R3 ;  /* 0x00000003060085a7 */ /* 0x000e64000800007f */
[----:B-1----:R-:W-:Y:S05]  /*9d40*/  @!P0 BRA `(.L_x_312) ;  /* 0xfffffffc00f08947 */ /* 0x002fea000383ffff */
[----:B------:R-:W-:Y:S05]  /*9d50*/  BRA `(.L_x_323) ;  /* 0xfffffffc00207947 */ /* 0x000fea000383ffff */
.L_x_313:
[----:B-1----:R1:W2:Y:S02]  /*9d60*/  SYNCS.PHASECHK.TRANS64.TRYWAIT P0, [R7+URZ], R4 ;  /* 0x00000004070075a7 */ /* 0x0022a4000800017f */
[----:B--2---:R-:W-:Y:S05]  /*9d70*/  @!P0 NANOSLEEP.SYNCS 0x989680 ;  /* 0x009896800000895d */ /* 0x004fea0003900000 */
[----:B------:R-:W2:Y:S02]  /*9d80*/  @!P0 SYNCS.PHASECHK.TRANS64 P0, [R7+URZ], R4 ;  /* 0x00000004070085a7 */ /* 0x000ea4000800007f */
[----:B--2---:R-:W-:Y:S05]  /*9d90*/  @!P0 BRA `(.L_x_313) ;  /* 0xfffffffc00f08947 */ /* 0x004fea000383ffff */
[----:B------:R-:W-:Y:S05]  /*9da0*/  BRA `(.L_x_324) ;  /* 0xfffffffc00287947 */ /* 0x000fea000383ffff */
.L_x_325:
[----:B------:R-:W-:-:S00]  /*9db0*/  BRA `(.L_x_325) ;  /* 0xfffffffc00fc7947 */ /* 0x000fc0000383ffff */
[----:B------:R-:W-:-:S00]  /*9dc0*/  NOP ;  /* 0x0000000000007918 */ /* 0x000fc00000000000 */
        /* <DEDUP_REMOVED lines=11> */
.L_x_326:


//--------------------- .nv.global.init           --------------------------
	.section	.nv.global.init,"aw",@progbits
.nv.global.init:
	.type		$str$22,@object
	.size		$str$22,($str$23 - $str$22)
$str$22:
        /*0000*/ 	.byte	0x6b, 0x5f, 0x74, 0x69, 0x6c, 0x65, 0x5f, 0x63, 0x6f, 0x75, 0x6e, 0x74, 0x20, 0x3e, 0x3d, 0x20
        /*0010*/ 	.byte	0x31, 0x00
	.type		$str$23,@object
	.size		$str$23,(__unnamed_1 - $str$23)
$str$23:
        /*0012*/ 	.byte	0x2f, 0x74, 0x6d, 0x70, 0x2f, 0x63, 0x75, 0x74, 0x6c, 0x61, 0x73, 0x73, 0x5f, 0x73, 0x77, 0x65
        /*0022*/ 	.byte	0x65, 0x70, 0x5f, 0x73, 0x72, 0x63, 0x2f, 0x69, 0x6e, 0x63, 0x6c, 0x75, 0x64, 0x65, 0x2f, 0x63
        /*0032*/ 	.byte	0x75, 0x74, 0x6c, 0x61, 0x73, 0x73, 0x2f, 0x67, 0x65, 0x6d, 0x6d, 0x2f, 0x63, 0x6f, 0x6c, 0x6c
        /*0042*/ 	.byte	0x65, 0x63, 0x74, 0x69, 0x76, 0x65, 0x2f, 0x73, 0x6d, 0x39, 0x30, 0x5f, 0x6d, 0x6d, 0x61, 0x5f
        /*0052*/ 	.byte	0x74, 0x6d, 0x61, 0x5f, 0x67, 0x6d, 0x6d, 0x61, 0x5f, 0x73, 0x73, 0x5f, 0x77, 0x61, 0x72, 0x70
        /*0062*/ 	.byte	0x73, 0x70, 0x65, 0x63, 0x69, 0x61, 0x6c, 0x69, 0x7a, 0x65, 0x64, 0x2e, 0x68, 0x70, 0x70, 0x00
	.type		__unnamed_1,@object
	.size		__unnamed_1,(.L_0 - __unnamed_1)
__unnamed_1:
        /*0072*/ 	.byte	0x76, 0x6f, 0x69, 0x64, 0x20, 0x63, 0x75, 0x74, 0x6c, 0x61, 0x73, 0x73, 0x3a, 0x3a, 0x67, 0x65
        /* <DEDUP_REMOVED lines=172> */
.L_0:


//--------------------- .nv.shared._ZN7cutlass13device_kernelINS_4gemm6kernel13GemmUniversalIN4cute5tupleIJiiiiEEENS1_10collective13CollectiveMmaINS1_34MainloopSm90TmaGmmaWarpSpecializedILi4ENS5_IJNS4_1CILi1EEESB_SB_EEENS1_35KernelTmaWarpSpecializedCooperativeEEENS5_IJNSA_ILi128EEENSA_ILi256EEENSA_ILi64EEEEEEaNS5_IJlSB_lEEEaSJ_NS4_8TiledMMAINS4_8MMA_AtomIJNS4_4SM904GMMA27MMA_64x256x32_S32S8S8_SS_TNEEEENS4_6LayoutINS5_IJNSA_ILi2EEESB_SB_EEENS5_IJSB_NSA_ILi0EEEST_EEEEENS5_IJNS4_10UnderscoreESW_SW_EEEEENS4_13SM90_TMA_LOADENS4_14ComposedLayoutINS4_7SwizzleILi2ELi4ELi3EEENS4_18smem_ptr_flag_bitsILi8EEENSQ_INS5_IJNSA_ILi8EEESH_EEENS5_IJSH_SB_EEEEEEEvNS4_8identityESZ_S19_vS1A_EENS_8epilogue10collective6detail29Sm90TmaWarpSpecializedAdapterINS1D_15DefaultEpilogueIaSJ_SJ_NS1C_6thread17LinearCombinationIaLi1EiiLNS1H_9ScaleType4KindE0ELNS_15FloatRoundStyleE2EaEENS1_15EpilogueDefaultEEEEEvvEEEEvNT_6ParamsE --------------------------
	.section	.nv.shared._ZN7cutlass13device_kernelINS_4gemm6kernel13GemmUniversalIN4cute5tupleIJiiiiEEENS1_10collective13CollectiveMmaINS1_34MainloopSm90TmaGmmaWarpSpecializedILi4ENS5_IJNS4_1CILi1EEESB_SB_EEENS1_35KernelTmaWarpSpecializedCooperativeEEENS5_IJNSA_ILi128EEENSA_ILi256EEENSA_ILi64EEEEEEaNS5_IJlSB_lEEEaSJ_NS4_8TiledMMAINS4_8MMA_AtomIJNS4_4SM904GMMA27MMA_64x256x32_S32S8S8_SS_TNEEEENS4_6LayoutINS5_IJNSA_ILi2EEESB_SB_EEENS5_IJSB_NSA_ILi0EEEST_EEEEENS5_IJNS4_10UnderscoreESW_SW_EEEEENS4_13SM90_TMA_LOADENS4_14ComposedLayoutINS4_7SwizzleILi2ELi4ELi3EEENS4_18smem_ptr_flag_bitsILi8EEENSQ_INS5_IJNSA_ILi8EEESH_EEENS5_IJSH_SB_EEEEEEEvNS4_8identityESZ_S19_vS1A_EENS_8epilogue10collective6detail29Sm90TmaWarpSpecializedAdapterINS1D_15DefaultEpilogueIaSJ_SJ_NS1C_6thread17LinearCombinationIaLi1EiiLNS1H_9ScaleType4KindE0ELNS_15FloatRoundStyleE2EaEENS1_15EpilogueDefaultEEEEEvvEEEEvNT_6ParamsE,"aw",@nobits
	.sectionflags	@""
	.align	16
	.zero		1024


//--------------------- .nv.shared.reserved.0     --------------------------
	.section	.nv.shared.reserved.0,"aw",@nobits
	.weak		__nv_reservedSMEM_offset_0_alias
	.size		__nv_reservedSMEM_offset_0_alias, 0, 0
	.other		__nv_reservedSMEM_offset_0_alias,@"STO_CUDA_RESERVED_SHARED STV_DEFAULT"
__nv_reservedSMEM_offset_0_alias:
	.zero		0


//--------------------- .nv.global                --------------------------
	.section	.nv.global,"aw",@nobits
.nv.global:
	.type		_ZN40_INTERNAL_ca3c4837_4_k_cu_6a2c4b4f_217774cute1_E,@object
	.size		_ZN40_INTERNAL_ca3c4837_4_k_cu_6a2c4b4f_217774cute1_E,(_ZN40_INTERNAL_ca3c4837_4_k_cu_6a2c4b4f_217774cuda3std3__45__cpo6cbeginE - _ZN40_INTERNAL_ca3c4837_4_k_cu_6a2c4b4f_217774cute1_E)
_ZN40_INTERNAL_ca3c4837_4_k_cu_6a2c4b4f_217774cute1_E:
	.zero		1
	.type		_ZN40_INTERNAL_ca3c4837_4_k_cu_6a2c4b4f_217774cuda3std3__45__cpo6cbeginE,@object
	.size		_ZN40_INTERNAL_ca3c4837_4_k_cu_6a2c4b4f_217774cuda3std3__45__cpo6cbeginE,(_ZN40_INTERNAL_ca3c4837_4_k_cu_6a2c4b4f_217774cuda3std3__48in_placeE - _ZN40_INTERNAL_ca3c4837_4_k_cu_6a2c4b4f_217774cuda3std3__45__cpo6cbeginE)
_ZN40_INTERNAL_ca3c4837_4_k_cu_6a2c4b4f_217774cuda3std3__45__cpo6cbeginE:
	.zero		1
	.type		_ZN40_INTERNAL_ca3c4837_4_k_cu_6a2c4b4f_217774cuda3std3__48in_placeE,@object
	.size		_ZN40_INTERNAL_ca3c4837_4_k_cu_6a2c4b4f_217774cuda3std3__48in_placeE,(_ZN40_INTERNAL_ca3c4837_4_k_cu_6a2c4b4f_217774cuda3std6ranges3__45__cpo9iter_moveE - _ZN40_INTERNAL_ca3c4837_4_k_cu_6a2c4b4f_217774cuda3std3__48in_placeE)
_ZN40_INTERNAL_ca3c4837_4_k_cu_6a2c4b4f_217774cuda3std3__48in_placeE:
	.zero		1
	.type		_ZN40_INTERNAL_ca3c4837_4_k_cu_6a2c4b4f_217774cuda3std6ranges3__45__cpo9iter_moveE,@object
	.size		_ZN40_INTERNAL_ca3c4837_4_k_cu_6a2c4b4f_217774cuda3std6ranges3__45__cpo9iter_moveE,(_ZN40_INTERNAL_ca3c4837_4_k_cu_6a2c4b4f_217774cuda3std3__45__cpo5beginE - _ZN40_INTERNAL_ca3c4837_4_k_cu_6a2c4b4f_217774cuda3std6ranges3__45__cpo9iter_moveE)
_ZN40_INTERNAL_ca3c4837_4_k_cu_6a2c4b4f_217774cuda3std6ranges3__45__cpo9iter_moveE:
	.zero		1
	.type		_ZN40_INTERNAL_ca3c4837_4_k_cu_6a2c4b4f_217774cuda3std3__45__cpo5beginE,@object
	.size		_ZN40_INTERNAL_ca3c4837_4_k_cu_6a2c4b4f_217774cuda3std3__45__cpo5beginE,(_ZN40_INTERNAL_ca3c4837_4_k_cu_6a2c4b4f_217774cuda3std3__442_GLOBAL__N__ca3c4837_4_k_cu_6a2c4b4f_217776ignoreE - _ZN40_INTERNAL_ca3c4837_4_k_cu_6a2c4b4f_217774cuda3std3__45__cpo5beginE)
_ZN40_INTERNAL_ca3c4837_4_k_cu_6a2c4b4f_217774cuda3std3__45__cpo5beginE:
	.zero		1
	.type		_ZN40_INTERNAL_ca3c4837_4_k_cu_6a2c4b4f_217774cuda3std3__442_GLOBAL__N__ca3c4837_4_k_cu_6a2c4b4f_217776ignoreE,@object
	.size		_ZN40_INTERNAL_ca3c4837_4_k_cu_6a2c4b4f_217774cuda3std3__442_GLOBAL__N__ca3c4837_4_k_cu_6a2c4b4f_217776ignoreE,(_ZN40_INTERNAL_ca3c4837_4_k_cu_6a2c4b4f_217774cute7productE - _ZN40_INTERNAL_ca3c4837_4_k_cu_6a2c4b4f_217774cuda3std3__442_GLOBAL__N__ca3c4837_4_k_cu_6a2c4b4f_217776ignoreE)
_ZN40_INTERNAL_ca3c4837_4_k_cu_6a2c4b4f_217774cuda3std3__442_GLOBAL__N__ca3c4837_4_k_cu_6a2c4b4f_217776ignoreE:
	.zero		1
	.type		_ZN40_INTERNAL_ca3c4837_4_k_cu_6a2c4b4f_217774cute7productE,@object
	.size		_ZN40_INTERNAL_ca3c4837_4_k_cu_6a2c4b4f_217774cute7productE,(_ZN40_INTERNAL_ca3c4837_4_k_cu_6a2c4b4f_217774cuda3std3__45__cpo3endE - _ZN40_INTERNAL_ca3c4837_4_k_cu_6a2c4b4f_217774cute7productE)
_ZN40_INTERNAL_ca3c4837_4_k_cu_6a2c4b4f_217774cute7productE:
	.zero		1
	.type		_ZN40_INTERNAL_ca3c4837_4_k_cu_6a2c4b4f_217774cuda3std3__45__cpo3endE,@object
	.size		_ZN40_INTERNAL_ca3c4837_4_k_cu_6a2c4b4f_217774cuda3std3__45__cpo3endE,(_ZN40_INTERNAL_ca3c4837_4_k_cu_6a2c4b4f_217774cuda3std3__419piecewise_constructE - _ZN40_INTERNAL_ca3c4837_4_k_cu_6a2c4b4f_217774cuda3std3__45__cpo3endE)
_ZN40_INTERNAL_ca3c4837_4_k_cu_6a2c4b4f_217774cuda3std3__45__cpo3endE:
	.zero		1
	.type		_ZN40_INTERNAL_ca3c4837_4_k_cu_6a2c4b4f_217774cuda3std3__419piecewise_constructE,@object
	.size		_ZN40_INTERNAL_ca3c4837_4_k_cu_6a2c4b4f_217774cuda3std3__419piecewise_constructE,(_ZN40_INTERNAL_ca3c4837_4_k_cu_6a2c4b4f_217774cuda3std3__45__cpo4cendE - _ZN40_INTERNAL_ca3c4837_4_k_cu_6a2c4b4f_217774cuda3std3__419piecewise_constructE)
_ZN40_INTERNAL_ca3c4837_4_k_cu_6a2c4b4f_217774cuda3std3__419piecewise_constructE:
	.zero		1
	.type		_ZN40_INTERNAL_ca3c4837_4_k_cu_6a2c4b4f_217774cuda3std3__45__cpo4cendE,@object
	.size		_ZN40_INTERNAL_ca3c4837_4_k_cu_6a2c4b4f_217774cuda3std3__45__cpo4cendE,(_ZN40_INTERNAL_ca3c4837_4_k_cu_6a2c4b4f_217774cuda3std6ranges3__45__cpo4swapE - _ZN40_INTERNAL_ca3c4837_4_k_cu_6a2c4b4f_217774cuda3std3__45__cpo4cendE)
_ZN40_INTERNAL_ca3c4837_4_k_cu_6a2c4b4f_217774cuda3std3__45__cpo4cendE:
	.zero		1
	.type		_ZN40_INTERNAL_ca3c4837_4_k_cu_6a2c4b4f_217774cuda3std6ranges3__45__cpo4swapE,@object
	.size		_ZN40_INTERNAL_ca3c4837_4_k_cu_6a2c4b4f_217774cuda3std6ranges3__45__cpo4swapE,(.L_8 - _ZN40_INTERNAL_ca3c4837_4_k_cu_6a2c4b4f_217774cuda3std6ranges3__45__cpo4swapE)
_ZN40_INTERNAL_ca3c4837_4_k_cu_6a2c4b4f_217774cuda3std6ranges3__45__cpo4swapE:
	.zero		1
.L_8:


//--------------------- .nv.constant0._ZN7cutlass13device_kernelINS_4gemm6kernel13GemmUniversalIN4cute5tupleIJiiiiEEENS1_10collective13CollectiveMmaINS1_34MainloopSm90TmaGmmaWarpSpecializedILi4ENS5_IJNS4_1CILi1EEESB_SB_EEENS1_35KernelTmaWarpSpecializedCooperativeEEENS5_IJNSA_ILi128EEENSA_ILi256EEENSA_ILi64EEEEEEaNS5_IJlSB_lEEEaSJ_NS4_8TiledMMAINS4_8MMA_AtomIJNS4_4SM904GMMA27MMA_64x256x32_S32S8S8_SS_TNEEEENS4_6LayoutINS5_IJNSA_ILi2EEESB_SB_EEENS5_IJSB_NSA_ILi0EEEST_EEEEENS5_IJNS4_10UnderscoreESW_SW_EEEEENS4_13SM90_TMA_LOADENS4_14ComposedLayoutINS4_7SwizzleILi2ELi4ELi3EEENS4_18smem_ptr_flag_bitsILi8EEENSQ_INS5_IJNSA_ILi8EEESH_EEENS5_IJSH_SB_EEEEEEEvNS4_8identityESZ_S19_vS1A_EENS_8epilogue10collective6detail29Sm90TmaWarpSpecializedAdapterINS1D_15DefaultEpilogueIaSJ_SJ_NS1C_6thread17LinearCombinationIaLi1EiiLNS1H_9ScaleType4KindE0ELNS_15FloatRoundStyleE2EaEENS1_15EpilogueDefaultEEEEEvvEEEEvNT_6ParamsE --------------------------
	.section	.nv.constant0._ZN7cutlass13device_kernelINS_4gemm6kernel13GemmUniversalIN4cute5tupleIJiiiiEEENS1_10collective13CollectiveMmaINS1_34MainloopSm90TmaGmmaWarpSpecializedILi4ENS5_IJNS4_1CILi1EEESB_SB_EEENS1_35KernelTmaWarpSpecializedCooperativeEEENS5_IJNSA_ILi128EEENSA_ILi256EEENSA_ILi64EEEEEEaNS5_IJlSB_lEEEaSJ_NS4_8TiledMMAINS4_8MMA_AtomIJNS4_4SM904GMMA27MMA_64x256x32_S32S8S8_SS_TNEEEENS4_6LayoutINS5_IJNSA_ILi2EEESB_SB_EEENS5_IJSB_NSA_ILi0EEEST_EEEEENS5_IJNS4_10UnderscoreESW_SW_EEEEENS4_13SM90_TMA_LOADENS4_14ComposedLayoutINS4_7SwizzleILi2ELi4ELi3EEENS4_18smem_ptr_flag_bitsILi8EEENSQ_INS5_IJNSA_ILi8EEESH_EEENS5_IJSH_SB_EEEEEEEvNS4_8identityESZ_S19_vS1A_EENS_8epilogue10collective6detail29Sm90TmaWarpSpecializedAdapterINS1D_15DefaultEpilogueIaSJ_SJ_NS1C_6thread17LinearCombinationIaLi1EiiLNS1H_9ScaleType4KindE0ELNS_15FloatRoundStyleE2EaEENS1_15EpilogueDefaultEEEEEvvEEEEvNT_6ParamsE,"a",@progbits
	.sectionflags	@""
	.align	4
.nv.constant0._ZN7cutlass13device_kernelINS_4gemm6kernel13GemmUniversalIN4cute5tupleIJiiiiEEENS1_10collective13CollectiveMmaINS1_34MainloopSm90TmaGmmaWarpSpecializedILi4ENS5_IJNS4_1CILi1EEESB_SB_EEENS1_35KernelTmaWarpSpecializedCooperativeEEENS5_IJNSA_ILi128EEENSA_ILi256EEENSA_ILi64EEEEEEaNS5_IJlSB_lEEEaSJ_NS4_8TiledMMAINS4_8MMA_AtomIJNS4_4SM904GMMA27MMA_64x256x32_S32S8S8_SS_TNEEEENS4_6LayoutINS5_IJNSA_ILi2EEESB_SB_EEENS5_IJSB_NSA_ILi0EEEST_EEEEENS5_IJNS4_10UnderscoreESW_SW_EEEEENS4_13SM90_TMA_LOADENS4_14ComposedLayoutINS4_7SwizzleILi2ELi4ELi3EEENS4_18smem_ptr_flag_bitsILi8EEENSQ_INS5_IJNSA_ILi8EEESH_EEENS5_IJSH_SB_EEEEEEEvNS4_8identityESZ_S19_vS1A_EENS_8epilogue10collective6detail29Sm90TmaWarpSpecializedAdapterINS1D_15DefaultEpilogueIaSJ_SJ_NS1C_6thread17LinearCombinationIaLi1EiiLNS1H_9ScaleType4KindE0ELNS_15FloatRoundStyleE2EaEENS1_15EpilogueDefaultEEEEEvvEEEEvNT_6ParamsE:
	.zero		1664


//--------------------- SYMBOLS --------------------------

	.type		.nv.reservedSmem.offset0,@object
	.size		.nv.reservedSmem.offset0,0x4
	.type		__assertfail,@function
